	.target	sm_90a

	.elftype	@"ET_EXEC"


//--------------------- .note.nv.tkinfo           --------------------------
	.section	.note.nv.tkinfo,"",@"SHT_NOTE"
	.sectionflags	@"SHF_NOTE_NV_TKINFO"
	.tkinfo
        /*0018*/ 	.word	0x00000002
        /*0030*/ 	.string	""
        /*0030*/ 	.string	"ptxas"
        /*0030*/ 	.string	"Cuda compilation tools, release 13.0, V13.0.88"
        /*0030*/ 	.string	"Build cuda_13.0.r13.0/compiler.36424714_0"
        /*0030*/ 	.string	"-arch sm_90a -m 64 "



//--------------------- .note.nv.cuinfo           --------------------------
	.section	.note.nv.cuinfo,"",@"SHT_NOTE"
	.sectionflags	@"SHF_NOTE_NV_CUINFO"
        /*0018*/ 	.short	0x0002
        /*001a*/ 	.short	0x005a
        /*001c*/ 	.short	0x0082
	.zero		2


//--------------------- .nv.info                  --------------------------
	.section	.nv.info,"",@"SHT_CUDA_INFO"
	.align	4


	//----- nvinfo : EIATTR_REGCOUNT
	.align		4
        /*0000*/ 	.byte	0x04, 0x2f
        /*0002*/ 	.short	(.L_12 - .L_11)
	.align		4
.L_11:
        /*0004*/ 	.word	index@(_ZN7cutlass13device_kernelINS_4gemm6kernel13GemmUniversalIN4cute5tupleIJiiiiEEENS1_10collective13CollectiveMmaINS1_37MainloopSm90TmaGmmaWarpSpecializedFP8ILi3ENS5_IJNS4_1CILi1EEESB_SB_EEENS1_32KernelTmaWarpSpecializedPingpongEEENS5_IJNSA_ILi64EEESF_NSA_ILi128EEEEEENS_12float_e5m2_tENS5_IJlSB_lEEESI_SJ_NS4_8TiledMMAINS4_8MMA_AtomIJNS4_4SM904GMMA30MMA_64x64x32_F32E5M2E5M2_SS_TNILNSN_7ScaleInE1ELSP_1EEEEEENS4_6LayoutISC_NS5_IJNSA_ILi0EEEST_ST_EEEEENS5_IJNS4_10UnderscoreESW_SW_EEEEENS4_13SM90_TMA_LOADENS4_14ComposedLayoutINS4_7SwizzleILi3ELi4ELi3EEENS4_18smem_ptr_flag_bitsILi8EEENSS_INS5_IJNSA_ILi8EEESG_EEENS5_IJSG_SB_EEEEEEEvNS4_8identityESZ_S19_vS1A_EENS_8epilogue10collective6detail29Sm90TmaWarpSpecializedAdapterINS1D_15DefaultEpilogueISI_SJ_SJ_NS1C_6thread17LinearCombinationISI_Li1EffLNS1H_9ScaleType4KindE0ELNS_15FloatRoundStyleE2ESI_EENS1_15EpilogueDefaultEEEEEvvEEEEvNT_6ParamsE)
        /*0008*/ 	.word	0x000000a8


	//----- nvinfo : EIATTR_FRAME_SIZE
	.align		4
.L_12:
        /*000c*/ 	.byte	0x04, 0x11
        /*000e*/ 	.short	(.L_14 - .L_13)
	.align		4
.L_13:
        /*0010*/ 	.word	index@(_ZN7cutlass13device_kernelINS_4gemm6kernel13GemmUniversalIN4cute5tupleIJiiiiEEENS1_10collective13CollectiveMmaINS1_37MainloopSm90TmaGmmaWarpSpecializedFP8ILi3ENS5_IJNS4_1CILi1EEESB_SB_EEENS1_32KernelTmaWarpSpecializedPingpongEEENS5_IJNSA_ILi64EEESF_NSA_ILi128EEEEEENS_12float_e5m2_tENS5_IJlSB_lEEESI_SJ_NS4_8TiledMMAINS4_8MMA_AtomIJNS4_4SM904GMMA30MMA_64x64x32_F32E5M2E5M2_SS_TNILNSN_7ScaleInE1ELSP_1EEEEEENS4_6LayoutISC_NS5_IJNSA_ILi0EEEST_ST_EEEEENS5_IJNS4_10UnderscoreESW_SW_EEEEENS4_13SM90_TMA_LOADENS4_14ComposedLayoutINS4_7SwizzleILi3ELi4ELi3EEENS4_18smem_ptr_flag_bitsILi8EEENSS_INS5_IJNSA_ILi8EEESG_EEENS5_IJSG_SB_EEEEEEEvNS4_8identityESZ_S19_vS1A_EENS_8epilogue10collective6detail29Sm90TmaWarpSpecializedAdapterINS1D_15DefaultEpilogueISI_SJ_SJ_NS1C_6thread17LinearCombinationISI_Li1EffLNS1H_9ScaleType4KindE0ELNS_15FloatRoundStyleE2ESI_EENS1_15EpilogueDefaultEEEEEvvEEEEvNT_6ParamsE)
        /*0014*/ 	.word	0x00000000


	//----- nvinfo : EIATTR_MIN_STACK_SIZE
	.align		4
.L_14:
        /*0018*/ 	.byte	0x04, 0x12
        /*001a*/ 	.short	(.L_16 - .L_15)
	.align		4
.L_15:
        /*001c*/ 	.word	index@(_ZN7cutlass13device_kernelINS_4gemm6kernel13GemmUniversalIN4cute5tupleIJiiiiEEENS1_10collective13CollectiveMmaINS1_37MainloopSm90TmaGmmaWarpSpecializedFP8ILi3ENS5_IJNS4_1CILi1EEESB_SB_EEENS1_32KernelTmaWarpSpecializedPingpongEEENS5_IJNSA_ILi64EEESF_NSA_ILi128EEEEEENS_12float_e5m2_tENS5_IJlSB_lEEESI_SJ_NS4_8TiledMMAINS4_8MMA_AtomIJNS4_4SM904GMMA30MMA_64x64x32_F32E5M2E5M2_SS_TNILNSN_7ScaleInE1ELSP_1EEEEEENS4_6LayoutISC_NS5_IJNSA_ILi0EEEST_ST_EEEEENS5_IJNS4_10UnderscoreESW_SW_EEEEENS4_13SM90_TMA_LOADENS4_14ComposedLayoutINS4_7SwizzleILi3ELi4ELi3EEENS4_18smem_ptr_flag_bitsILi8EEENSS_INS5_IJNSA_ILi8EEESG_EEENS5_IJSG_SB_EEEEEEEvNS4_8identityESZ_S19_vS1A_EENS_8epilogue10collective6detail29Sm90TmaWarpSpecializedAdapterINS1D_15DefaultEpilogueISI_SJ_SJ_NS1C_6thread17LinearCombinationISI_Li1EffLNS1H_9ScaleType4KindE0ELNS_15FloatRoundStyleE2ESI_EENS1_15EpilogueDefaultEEEEEvvEEEEvNT_6ParamsE)
        /*0020*/ 	.word	0x00000000
.L_16:


//--------------------- .nv.compat                --------------------------
	.section	.nv.compat,"",@"SHT_CUDA_COMPAT_INFO"
	.align	4
        /*0000*/ 	.byte	0x02, 0x09, 0x01, 0x00, 0x02, 0x02, 0x04, 0x00, 0x02, 0x05, 0x05, 0x00, 0x03, 0x07, 0x01, 0x01
        /*0010*/ 	.byte	0x02, 0x03, 0x01, 0x00, 0x02, 0x06, 0x01, 0x00, 0x04, 0x0b, 0x08, 0x00, 0x00, 0x00, 0x00, 0x00
        /*0020*/ 	.byte	0x00, 0x00, 0x00, 0x00


//--------------------- .nv.info._ZN7cutlass13device_kernelINS_4gemm6kernel13GemmUniversalIN4cute5tupleIJiiiiEEENS1_10collective13CollectiveMmaINS1_37MainloopSm90TmaGmmaWarpSpecializedFP8ILi3ENS5_IJNS4_1CILi1EEESB_SB_EEENS1_32KernelTmaWarpSpecializedPingpongEEENS5_IJNSA_ILi64EEESF_NSA_ILi128EEEEEENS_12float_e5m2_tENS5_IJlSB_lEEESI_SJ_NS4_8TiledMMAINS4_8MMA_AtomIJNS4_4SM904GMMA30MMA_64x64x32_F32E5M2E5M2_SS_TNILNSN_7ScaleInE1ELSP_1EEEEEENS4_6LayoutISC_NS5_IJNSA_ILi0EEEST_ST_EEEEENS5_IJNS4_10UnderscoreESW_SW_EEEEENS4_13SM90_TMA_LOADENS4_14ComposedLayoutINS4_7SwizzleILi3ELi4ELi3EEENS4_18smem_ptr_flag_bitsILi8EEENSS_INS5_IJNSA_ILi8EEESG_EEENS5_IJSG_SB_EEEEEEEvNS4_8identityESZ_S19_vS1A_EENS_8epilogue10collective6detail29Sm90TmaWarpSpecializedAdapterINS1D_15DefaultEpilogueISI_SJ_SJ_NS1C_6thread17LinearCombinationISI_Li1EffLNS1H_9ScaleType4KindE0ELNS_15FloatRoundStyleE2ESI_EENS1_15EpilogueDefaultEEEEEvvEEEEvNT_6ParamsE --------------------------
	.section	.nv.info._ZN7cutlass13device_kernelINS_4gemm6kernel13GemmUniversalIN4cute5tupleIJiiiiEEENS1_10collective13CollectiveMmaINS1_37MainloopSm90TmaGmmaWarpSpecializedFP8ILi3ENS5_IJNS4_1CILi1EEESB_SB_EEENS1_32KernelTmaWarpSpecializedPingpongEEENS5_IJNSA_ILi64EEESF_NSA_ILi128EEEEEENS_12float_e5m2_tENS5_IJlSB_lEEESI_SJ_NS4_8TiledMMAINS4_8MMA_AtomIJNS4_4SM904GMMA30MMA_64x64x32_F32E5M2E5M2_SS_TNILNSN_7ScaleInE1ELSP_1EEEEEENS4_6LayoutISC_NS5_IJNSA_ILi0EEEST_ST_EEEEENS5_IJNS4_10UnderscoreESW_SW_EEEEENS4_13SM90_TMA_LOADENS4_14ComposedLayoutINS4_7SwizzleILi3ELi4ELi3EEENS4_18smem_ptr_flag_bitsILi8EEENSS_INS5_IJNSA_ILi8EEESG_EEENS5_IJSG_SB_EEEEEEEvNS4_8identityESZ_S19_vS1A_EENS_8epilogue10collective6detail29Sm90TmaWarpSpecializedAdapterINS1D_15DefaultEpilogueISI_SJ_SJ_NS1C_6thread17LinearCombinationISI_Li1EffLNS1H_9ScaleType4KindE0ELNS_15FloatRoundStyleE2ESI_EENS1_15EpilogueDefaultEEEEEvvEEEEvNT_6ParamsE,"",@"SHT_CUDA_INFO"
	.sectionflags	@""
	.align	4


	//----- nvinfo : EIATTR_CUDA_API_VERSION
	.align		4
        /*0000*/ 	.byte	0x04, 0x37
        /*0002*/ 	.short	(.L_18 - .L_17)
.L_17:
        /*0004*/ 	.word	0x00000082


	//----- nvinfo : EIATTR_KPARAM_INFO
	.align		4
.L_18:
        /*0008*/ 	.byte	0x04, 0x17
        /*000a*/ 	.short	(.L_20 - .L_19)
.L_19:
        /*000c*/ 	.word	0x00000000
        /*0010*/ 	.short	0x0000
        /*0012*/ 	.short	0x0070
        /*0014*/ 	.byte	0x00, 0xf0, 0x01, 0x10


	//----- nvinfo : EIATTR_SPARSE_MMA_MASK
	.align		4
.L_20:
        /*0018*/ 	.byte	0x03, 0x50
        /*001a*/ 	.short	0x0000


	//----- nvinfo : EIATTR_MAXREG_COUNT
	.align		4
        /*001c*/ 	.byte	0x03, 0x1b
        /*001e*/ 	.short	0x00a8


	//----- nvinfo : EIATTR_NUM_BARRIERS
	.align		4
        /*0020*/ 	.byte	0x02, 0x4c
        /*0022*/ 	.byte	0x01
	.zero		1


	//----- nvinfo : EIATTR_MERCURY_ISA_VERSION
	.align		4
        /*0024*/ 	.byte	0x03, 0x5f
        /*0026*/ 	.short	0x0101


	//----- nvinfo : EIATTR_INT_WARP_WIDE_INSTR_OFFSETS
	.align		4
        /*0028*/ 	.byte	0x04, 0x31
        /*002a*/ 	.short	(.L_22 - .L_21)


	//   ....[0]....
.L_21:
        /*002c*/ 	.word	0x00000400


	//   ....[1]....
        /*0030*/ 	.word	0x00000420


	//   ....[2]....
        /*0034*/ 	.word	0x000004a0


	//   ....[3]....
        /*0038*/ 	.word	0x000004b0


	//   ....[4]....
        /*003c*/ 	.word	0x000004c0


	//   ....[5]....
        /*0040*/ 	.word	0x000004e0


	//   ....[6]....
        /*0044*/ 	.word	0x00000560


	//   ....[7]....
        /*0048*/ 	.word	0x00000580


	//----- nvinfo : EIATTR_COOP_GROUP_MASK_REGIDS
	.align		4
.L_22:
        /*004c*/ 	.byte	0x04, 0x29
        /*004e*/ 	.short	(.L_24 - .L_23)


	//   ....[0]....
.L_23:
        /*0050*/ 	.word	0xffffffff


	//   ....[1]....
        /*0054*/ 	.word	0xffffffff


	//   ....[2]....
        /*0058*/ 	.word	0xffffffff


	//   ....[3]....
        /*005c*/ 	.word	0xffffffff


	//   ....[4]....
        /*0060*/ 	.word	0xffffffff


	//   ....[5]....
        /*0064*/ 	.word	0xffffffff


	//----- nvinfo : EIATTR_COOP_GROUP_INSTR_OFFSETS
	.align		4
.L_24:
        /*0068*/ 	.byte	0x04, 0x28
        /*006a*/ 	.short	(.L_26 - .L_25)


	//   ....[0]....
.L_25:
        /*006c*/ 	.word	0x00000060


	//   ....[1]....
        /*0070*/ 	.word	0x00000070


	//   ....[2]....
        /*0074*/ 	.word	0x00000130


	//   ....[3]....
        /*0078*/ 	.word	0x000002a0


	//   ....[4]....
        /*007c*/ 	.word	0x000002e0


	//   ....[5]....
        /*0080*/ 	.word	0x00000320


	//----- nvinfo : EIATTR_REG_RECONFIG
	.align		4
.L_26:
        /*0084*/ 	.byte	0x01, 0x54
	.zero		2


	//----- nvinfo : EIATTR_MBARRIER_INSTR_OFFSETS
	.align		4
        /*0088*/ 	.byte	0x04, 0x39
        /*008a*/ 	.short	(.L_28 - .L_27)


	//   ....[0]....
.L_27:
        /*008c*/ 	.word	0x00000230
        /*0090*/ 	.word	0x000000ff
        /*0094*/ 	.word	0x00000000
        /*0098*/ 	.short	0x0100
        /*009a*/ 	.byte	0x08
	.zero		1


	//   ....[1]....
        /*009c*/ 	.word	0x00000240
        /*00a0*/ 	.word	0x000000ff
        /*00a4*/ 	.word	0x00000018
        /*00a8*/ 	.short	0x0100
        /*00aa*/ 	.byte	0x08
	.zero		1


	//   ....[2]....
        /*00ac*/ 	.word	0x00000250
        /*00b0*/ 	.word	0x000000ff
        /*00b4*/ 	.word	0x00000008
        /*00b8*/ 	.short	0x0100
        /*00ba*/ 	.byte	0x08
	.zero		1


	//   ....[3]....
        /*00bc*/ 	.word	0x00000260
        /*00c0*/ 	.word	0x000000ff
        /*00c4*/ 	.word	0x00000020
        /*00c8*/ 	.short	0x0100
        /*00ca*/ 	.byte	0x08
	.zero		1


	//   ....[4]....
        /*00cc*/ 	.word	0x00000270
        /*00d0*/ 	.word	0x000000ff
        /*00d4*/ 	.word	0x00000010
        /*00d8*/ 	.short	0x0100
        /*00da*/ 	.byte	0x08
	.zero		1


	//   ....[5]....
        /*00dc*/ 	.word	0x00000280
        /*00e0*/ 	.word	0x000000ff
        /*00e4*/ 	.word	0x00000028
        /*00e8*/ 	.short	0x0100
        /*00ea*/ 	.byte	0x08
	.zero		1


	//   ....[6]....
        /*00ec*/ 	.word	0x000005b0
        /*00f0*/ 	.word	0x000000ff
        /*00f4*/ 	.word	0x00000060
        /*00f8*/ 	.short	0x0100
        /*00fa*/ 	.byte	0x08
	.zero		1


	//   ....[7]....
        /*00fc*/ 	.word	0x00000600
        /*0100*/ 	.word	0x000000ff
        /*0104*/ 	.word	0x00000068
        /*0108*/ 	.short	0x0100
        /*010a*/ 	.byte	0x08
	.zero		1


	//   ....[8]....
        /*010c*/ 	.word	0x00000620
        /*0110*/ 	.word	0x000000ff
        /*0114*/ 	.word	0x00000040
        /*0118*/ 	.short	0x0100
        /*011a*/ 	.byte	0x09
	.zero		1


	//   ....[9]....
        /*011c*/ 	.word	0x00000630
        /*0120*/ 	.word	0x000000ff
        /*0124*/ 	.word	0x00000048
        /*0128*/ 	.short	0x0100
        /*012a*/ 	.byte	0x09
	.zero		1


	//   ....[10]....
        /*012c*/ 	.word	0x00000640
        /*0130*/ 	.word	0x000000ff
        /*0134*/ 	.word	0x00000050
        /*0138*/ 	.short	0x0100
        /*013a*/ 	.byte	0x09
	.zero		1


	//   ....[11]....
        /*013c*/ 	.word	0x00000650
        /*0140*/ 	.word	0x000000ff
        /*0144*/ 	.word	0x00000058
        /*0148*/ 	.short	0x0100
        /*014a*/ 	.byte	0x09
	.zero		1


	//   ....[12]....
        /*014c*/ 	.word	0x00001480
        /*0150*/ 	.word	0x000000ff
        /*0154*/ 	.word	0xfffffff8
        /*0158*/ 	.short	0x010a
        /*015a*/ 	.byte	0x0b
	.zero		1


	//   ....[13]....
        /*015c*/ 	.word	0x00001750
        /*0160*/ 	.word	0x000000ff
        /*0164*/ 	.word	0x00000000
        /*0168*/ 	.short	0x010a
        /*016a*/ 	.byte	0x06
	.zero		1


	//   ....[14]....
        /*016c*/ 	.word	0x00001790
        /*0170*/ 	.word	0x000000ff
        /*0174*/ 	.word	0x00000000
        /*0178*/ 	.short	0x010a
        /*017a*/ 	.byte	0x06
	.zero		1


	//   ....[15]....
        /*017c*/ 	.word	0x00001dc0
        /*0180*/ 	.word	0x000000ff
        /*0184*/ 	.word	0x00000000
        /*0188*/ 	.short	0x010a
        /*018a*/ 	.byte	0x10
	.zero		1


	//   ....[16]....
        /*018c*/ 	.word	0x00001e00
        /*0190*/ 	.word	0x000000ff
        /*0194*/ 	.word	0x00000000
        /*0198*/ 	.short	0x010a
        /*019a*/ 	.byte	0x10
	.zero		1


	//   ....[17]....
        /*019c*/ 	.word	0x000022a0
        /*01a0*/ 	.word	0x000000ff
        /*01a4*/ 	.word	0x00000000
        /*01a8*/ 	.short	0x0101
        /*01aa*/ 	.byte	0x08
	.zero		1


	//   ....[18]....
        /*01ac*/ 	.word	0x00002610
        /*01b0*/ 	.word	0x0000000f
        /*01b4*/ 	.word	0x00000000
        /*01b8*/ 	.short	0x0101
        /*01ba*/ 	.byte	0x17
	.zero		1


	//   ....[19]....
        /*01bc*/ 	.word	0x000026f0
        /*01c0*/ 	.word	0x000000ff
        /*01c4*/ 	.word	0x00000000
        /*01c8*/ 	.short	0x0101
        /*01ca*/ 	.byte	0x08
	.zero		1


	//   ....[20]....
        /*01cc*/ 	.word	0x000027a0
        /*01d0*/ 	.word	0x000000ff
        /*01d4*/ 	.word	0x00000008
        /*01d8*/ 	.short	0x010a
        /*01da*/ 	.byte	0x0b
	.zero		1


	//   ....[21]....
        /*01dc*/ 	.word	0x00005000
        /*01e0*/ 	.word	0x00000004
        /*01e4*/ 	.word	0x00000000
        /*01e8*/ 	.short	0x0101
        /*01ea*/ 	.byte	0x17
	.zero		1


	//   ....[22]....
        /*01ec*/ 	.word	0x000058e0
        /*01f0*/ 	.word	0x00000013
        /*01f4*/ 	.word	0x00000018
        /*01f8*/ 	.short	0x010a
        /*01fa*/ 	.byte	0x3f
	.zero		1


	//   ....[23]....
        /*01fc*/ 	.word	0x00005c30
        /*0200*/ 	.word	0x0000000a
        /*0204*/ 	.word	0x00000068
        /*0208*/ 	.short	0x0101
        /*020a*/ 	.byte	0x3f
	.zero		1


	//   ....[24]....
        /*020c*/ 	.word	0x00006390
        /*0210*/ 	.word	0x00000007
        /*0214*/ 	.word	0x00000000
        /*0218*/ 	.short	0x010a
        /*021a*/ 	.byte	0x3f
	.zero		1


	//   ....[25]....
        /*021c*/ 	.word	0x00006410
        /*0220*/ 	.word	0x00000006
        /*0224*/ 	.word	0x00000000
        /*0228*/ 	.short	0x010a
        /*022a*/ 	.byte	0x3f
	.zero		1


	//   ....[26]....
        /*022c*/ 	.word	0x000064a0
        /*0230*/ 	.word	0x00000003
        /*0234*/ 	.word	0x00000000
        /*0238*/ 	.short	0x010a
        /*023a*/ 	.byte	0x3f
	.zero		1


	//   ....[27]....
        /*023c*/ 	.word	0x00006510
        /*0240*/ 	.word	0x0000000f
        /*0244*/ 	.word	0xfffffff8
        /*0248*/ 	.short	0x010a
        /*024a*/ 	.byte	0x3f
	.zero		1


	//   ....[28]....
        /*024c*/ 	.word	0x00006570
        /*0250*/ 	.word	0x0000000f
        /*0254*/ 	.word	0x00000000
        /*0258*/ 	.short	0x010a
        /*025a*/ 	.byte	0x3f
	.zero		1


	//   ....[29]....
        /*025c*/ 	.word	0x000065d0
        /*0260*/ 	.word	0x00000010
        /*0264*/ 	.word	0x00000000
        /*0268*/ 	.short	0x010a
        /*026a*/ 	.byte	0x3f
	.zero		1


	//   ....[30]....
        /*026c*/ 	.word	0x00006630
        /*0270*/ 	.word	0x0000000f
        /*0274*/ 	.word	0x00000008
        /*0278*/ 	.short	0x010a
        /*027a*/ 	.byte	0x3f
	.zero		1


	//   ....[31]....
        /*027c*/ 	.word	0x00006700
        /*0280*/ 	.word	0x00000013
        /*0284*/ 	.word	0x00000018
        /*0288*/ 	.short	0x010a
        /*028a*/ 	.byte	0x3f
	.zero		1


	//   ....[32]....
        /*028c*/ 	.word	0x000067e0
        /*0290*/ 	.word	0x00000007
        /*0294*/ 	.word	0x00000000
        /*0298*/ 	.short	0x010a
        /*029a*/ 	.byte	0x3f
	.zero		1


	//   ....[33]....
        /*029c*/ 	.word	0x00006830
        /*02a0*/ 	.word	0x00000006
        /*02a4*/ 	.word	0x00000000
        /*02a8*/ 	.short	0x010a
        /*02aa*/ 	.byte	0x3f
	.zero		1


	//----- nvinfo : EIATTR_NUM_MBARRIERS
	.align		4
.L_28:
        /*02ac*/ 	.byte	0x03, 0x38
        /*02ae*/ 	.short	0x000c


	//----- nvinfo : EIATTR_EXIT_INSTR_OFFSETS
	.align		4
        /*02b0*/ 	.byte	0x04, 0x1c
        /*02b2*/ 	.short	(.L_30 - .L_29)


	//   ....[0]....
.L_29:
        /*02b4*/ 	.word	0x00001130


	//   ....[1]....
        /*02b8*/ 	.word	0x00001190


	//   ....[2]....
        /*02bc*/ 	.word	0x00005610


	//   ....[3]....
        /*02c0*/ 	.word	0x00005640


	//   ....[4]....
        /*02c4*/ 	.word	0x000064f0


	//----- nvinfo : EIATTR_MAX_THREADS
	.align		4
.L_30:
        /*02c8*/ 	.byte	0x04, 0x05
        /*02ca*/ 	.short	(.L_32 - .L_31)
.L_31:
        /*02cc*/ 	.word	0x00000180
        /*02d0*/ 	.word	0x00000001
        /*02d4*/ 	.word	0x00000001


	//----- nvinfo : EIATTR_CRS_STACK_SIZE
	.align		4
.L_32:
        /*02d8*/ 	.byte	0x04, 0x1e
        /*02da*/ 	.short	(.L_34 - .L_33)
.L_33:
        /*02dc*/ 	.word	0x00000000


	//----- nvinfo : EIATTR_CBANK_PARAM_SIZE
	.align		4
.L_34:
        /*02e0*/ 	.byte	0x03, 0x19
        /*02e2*/ 	.short	0x0470


	//----- nvinfo : EIATTR_PARAM_CBANK
	.align		4
        /*02e4*/ 	.byte	0x04, 0x0a
        /*02e6*/ 	.short	(.L_36 - .L_35)
	.align		4
.L_35:
        /*02e8*/ 	.word	index@(.nv.constant0._ZN7cutlass13device_kernelINS_4gemm6kernel13GemmUniversalIN4cute5tupleIJiiiiEEENS1_10collective13CollectiveMmaINS1_37MainloopSm90TmaGmmaWarpSpecializedFP8ILi3ENS5_IJNS4_1CILi1EEESB_SB_EEENS1_32KernelTmaWarpSpecializedPingpongEEENS5_IJNSA_ILi64EEESF_NSA_ILi128EEEEEENS_12float_e5m2_tENS5_IJlSB_lEEESI_SJ_NS4_8TiledMMAINS4_8MMA_AtomIJNS4_4SM904GMMA30MMA_64x64x32_F32E5M2E5M2_SS_TNILNSN_7ScaleInE1ELSP_1EEEEEENS4_6LayoutISC_NS5_IJNSA_ILi0EEEST_ST_EEEEENS5_IJNS4_10UnderscoreESW_SW_EEEEENS4_13SM90_TMA_LOADENS4_14ComposedLayoutINS4_7SwizzleILi3ELi4ELi3EEENS4_18smem_ptr_flag_bitsILi8EEENSS_INS5_IJNSA_ILi8EEESG_EEENS5_IJSG_SB_EEEEEEEvNS4_8identityESZ_S19_vS1A_EENS_8epilogue10collective6detail29Sm90TmaWarpSpecializedAdapterINS1D_15DefaultEpilogueISI_SJ_SJ_NS1C_6thread17LinearCombinationISI_Li1EffLNS1H_9ScaleType4KindE0ELNS_15FloatRoundStyleE2ESI_EENS1_15EpilogueDefaultEEEEEvvEEEEvNT_6ParamsE)
        /*02ec*/ 	.short	0x0210
        /*02ee*/ 	.short	0x0470


	//----- nvinfo : EIATTR_SW_WAR
	.align		4
.L_36:
        /*02f0*/ 	.byte	0x04, 0x36
        /*02f2*/ 	.short	(.L_38 - .L_37)
.L_37:
        /*02f4*/ 	.word	0x00000008
.L_38:


//--------------------- .nv.callgraph             --------------------------
	.section	.nv.callgraph,"",@"SHT_CUDA_CALLGRAPH"
	.align	4
	.sectionentsize	8
	.align		4
        /*0000*/ 	.word	0x00000000
	.align		4
        /*0004*/ 	.word	0xffffffff
	.align		4
        /*0008*/ 	.word	0x00000000
	.align		4
        /*000c*/ 	.word	0xfffffffe
	.align		4
        /*0010*/ 	.word	0x00000000
	.align		4
        /*0014*/ 	.word	0xfffffffd
	.align		4
        /*0018*/ 	.word	0x00000000
	.align		4
        /*001c*/ 	.word	0xfffffffc


//--------------------- .nv.constant4             --------------------------
	.section	.nv.constant4,"a",@progbits
	.align	8
	.align		8
.nv.constant4:
        /*0000*/ 	.dword	_ZN40_INTERNAL_d73f9f38_4_k_cu_9310525d_294584cuda3std3__45__cpo5beginE
	.align		8
        /*0008*/ 	.dword	_ZN40_INTERNAL_d73f9f38_4_k_cu_9310525d_294584cuda3std3__45__cpo3endE
	.align		8
        /*0010*/ 	.dword	_ZN40_INTERNAL_d73f9f38_4_k_cu_9310525d_294584cuda3std3__45__cpo6cbeginE
	.align		8
        /*0018*/ 	.dword	_ZN40_INTERNAL_d73f9f38_4_k_cu_9310525d_294584cuda3std3__45__cpo4cendE
	.align		8
        /*0020*/ 	.dword	_ZN40_INTERNAL_d73f9f38_4_k_cu_9310525d_294584cuda3std3__442_GLOBAL__N__d73f9f38_4_k_cu_9310525d_294586ignoreE
	.align		8
        /*0028*/ 	.dword	_ZN40_INTERNAL_d73f9f38_4_k_cu_9310525d_294584cuda3std3__419piecewise_constructE
	.align		8
        /*0030*/ 	.dword	_ZN40_INTERNAL_d73f9f38_4_k_cu_9310525d_294584cuda3std3__48in_placeE
	.align		8
        /*0038*/ 	.dword	_ZN40_INTERNAL_d73f9f38_4_k_cu_9310525d_294584cuda3std6ranges3__45__cpo4swapE
	.align		8
        /*0040*/ 	.dword	_ZN40_INTERNAL_d73f9f38_4_k_cu_9310525d_294584cuda3std6ranges3__45__cpo9iter_moveE
	.align		8
        /*0048*/ 	.dword	_ZN40_INTERNAL_d73f9f38_4_k_cu_9310525d_294584cute7productE
	.align		8
        /*0050*/ 	.dword	_ZN40_INTERNAL_d73f9f38_4_k_cu_9310525d_294584cute1_E


//--------------------- .text._ZN7cutlass13device_kernelINS_4gemm6kernel13GemmUniversalIN4cute5tupleIJiiiiEEENS1_10collective13CollectiveMmaINS1_37MainloopSm90TmaGmmaWarpSpecializedFP8ILi3ENS5_IJNS4_1CILi1EEESB_SB_EEENS1_32KernelTmaWarpSpecializedPingpongEEENS5_IJNSA_ILi64EEESF_NSA_ILi128EEEEEENS_12float_e5m2_tENS5_IJlSB_lEEESI_SJ_NS4_8TiledMMAINS4_8MMA_AtomIJNS4_4SM904GMMA30MMA_64x64x32_F32E5M2E5M2_SS_TNILNSN_7ScaleInE1ELSP_1EEEEEENS4_6LayoutISC_NS5_IJNSA_ILi0EEEST_ST_EEEEENS5_IJNS4_10UnderscoreESW_SW_EEEEENS4_13SM90_TMA_LOADENS4_14ComposedLayoutINS4_7SwizzleILi3ELi4ELi3EEENS4_18smem_ptr_flag_bitsILi8EEENSS_INS5_IJNSA_ILi8EEESG_EEENS5_IJSG_SB_EEEEEEEvNS4_8identityESZ_S19_vS1A_EENS_8epilogue10collective6detail29Sm90TmaWarpSpecializedAdapterINS1D_15DefaultEpilogueISI_SJ_SJ_NS1C_6thread17LinearCombinationISI_Li1EffLNS1H_9ScaleType4KindE0ELNS_15FloatRoundStyleE2ESI_EENS1_15EpilogueDefaultEEEEEvvEEEEvNT_6ParamsE --------------------------
	.section	.text._ZN7cutlass13device_kernelINS_4gemm6kernel13GemmUniversalIN4cute5tupleIJiiiiEEENS1_10collective13CollectiveMmaINS1_37MainloopSm90TmaGmmaWarpSpecializedFP8ILi3ENS5_IJNS4_1CILi1EEESB_SB_EEENS1_32KernelTmaWarpSpecializedPingpongEEENS5_IJNSA_ILi64EEESF_NSA_ILi128EEEEEENS_12float_e5m2_tENS5_IJlSB_lEEESI_SJ_NS4_8TiledMMAINS4_8MMA_AtomIJNS4_4SM904GMMA30MMA_64x64x32_F32E5M2E5M2_SS_TNILNSN_7ScaleInE1ELSP_1EEEEEENS4_6LayoutISC_NS5_IJNSA_ILi0EEEST_ST_EEEEENS5_IJNS4_10UnderscoreESW_SW_EEEEENS4_13SM90_TMA_LOADENS4_14ComposedLayoutINS4_7SwizzleILi3ELi4ELi3EEENS4_18smem_ptr_flag_bitsILi8EEENSS_INS5_IJNSA_ILi8EEESG_EEENS5_IJSG_SB_EEEEEEEvNS4_8identityESZ_S19_vS1A_EENS_8epilogue10collective6detail29Sm90TmaWarpSpecializedAdapterINS1D_15DefaultEpilogueISI_SJ_SJ_NS1C_6thread17LinearCombinationISI_Li1EffLNS1H_9ScaleType4KindE0ELNS_15FloatRoundStyleE2ESI_EENS1_15EpilogueDefaultEEEEEvvEEEEvNT_6ParamsE,"ax",@progbits
	.align	128
.text._ZN7cutlass13device_kernelINS_4gemm6kernel13GemmUniversalIN4cute5tupleIJiiiiEEENS1_10collective13CollectiveMmaINS1_37MainloopSm90TmaGmmaWarpSpecializedFP8ILi3ENS5_IJNS4_1CILi1EEESB_SB_EEENS1_32KernelTmaWarpSpecializedPingpongEEENS5_IJNSA_ILi64EEESF_NSA_ILi128EEEEEENS_12float_e5m2_tENS5_IJlSB_lEEESI_SJ_NS4_8TiledMMAINS4_8MMA_AtomIJNS4_4SM904GMMA30MMA_64x64x32_F32E5M2E5M2_SS_TNILNSN_7ScaleInE1ELSP_1EEEEEENS4_6LayoutISC_NS5_IJNSA_ILi0EEEST_ST_EEEEENS5_IJNS4_10UnderscoreESW_SW_EEEEENS4_13SM90_TMA_LOADENS4_14ComposedLayoutINS4_7SwizzleILi3ELi4ELi3EEENS4_18smem_ptr_flag_bitsILi8EEENSS_INS5_IJNSA_ILi8EEESG_EEENS5_IJSG_SB_EEEEEEEvNS4_8identityESZ_S19_vS1A_EENS_8epilogue10collective6detail29Sm90TmaWarpSpecializedAdapterINS1D_15DefaultEpilogueISI_SJ_SJ_NS1C_6thread17LinearCombinationISI_Li1EffLNS1H_9ScaleType4KindE0ELNS_15FloatRoundStyleE2ESI_EENS1_15EpilogueDefaultEEEEEvvEEEEvNT_6ParamsE:
        .type           _ZN7cutlass13device_kernelINS_4gemm6kernel13GemmUniversalIN4cute5tupleIJiiiiEEENS1_10collective13CollectiveMmaINS1_37MainloopSm90TmaGmmaWarpSpecializedFP8ILi3ENS5_IJNS4_1CILi1EEESB_SB_EEENS1_32KernelTmaWarpSpecializedPingpongEEENS5_IJNSA_ILi64EEESF_NSA_ILi128EEEEEENS_12float_e5m2_tENS5_IJlSB_lEEESI_SJ_NS4_8TiledMMAINS4_8MMA_AtomIJNS4_4SM904GMMA30MMA_64x64x32_F32E5M2E5M2_SS_TNILNSN_7ScaleInE1ELSP_1EEEEEENS4_6LayoutISC_NS5_IJNSA_ILi0EEEST_ST_EEEEENS5_IJNS4_10UnderscoreESW_SW_EEEEENS4_13SM90_TMA_LOADENS4_14ComposedLayoutINS4_7SwizzleILi3ELi4ELi3EEENS4_18smem_ptr_flag_bitsILi8EEENSS_INS5_IJNSA_ILi8EEESG_EEENS5_IJSG_SB_EEEEEEEvNS4_8identityESZ_S19_vS1A_EENS_8epilogue10collective6detail29Sm90TmaWarpSpecializedAdapterINS1D_15DefaultEpilogueISI_SJ_SJ_NS1C_6thread17LinearCombinationISI_Li1EffLNS1H_9ScaleType4KindE0ELNS_15FloatRoundStyleE2ESI_EENS1_15EpilogueDefaultEEEEEvvEEEEvNT_6ParamsE,@function
        .size           _ZN7cutlass13device_kernelINS_4gemm6kernel13GemmUniversalIN4cute5tupleIJiiiiEEENS1_10collective13CollectiveMmaINS1_37MainloopSm90TmaGmmaWarpSpecializedFP8ILi3ENS5_IJNS4_1CILi1EEESB_SB_EEENS1_32KernelTmaWarpSpecializedPingpongEEENS5_IJNSA_ILi64EEESF_NSA_ILi128EEEEEENS_12float_e5m2_tENS5_IJlSB_lEEESI_SJ_NS4_8TiledMMAINS4_8MMA_AtomIJNS4_4SM904GMMA30MMA_64x64x32_F32E5M2E5M2_SS_TNILNSN_7ScaleInE1ELSP_1EEEEEENS4_6LayoutISC_NS5_IJNSA_ILi0EEEST_ST_EEEEENS5_IJNS4_10UnderscoreESW_SW_EEEEENS4_13SM90_TMA_LOADENS4_14ComposedLayoutINS4_7SwizzleILi3ELi4ELi3EEENS4_18smem_ptr_flag_bitsILi8EEENSS_INS5_IJNSA_ILi8EEESG_EEENS5_IJSG_SB_EEEEEEEvNS4_8identityESZ_S19_vS1A_EENS_8epilogue10collective6detail29Sm90TmaWarpSpecializedAdapterINS1D_15DefaultEpilogueISI_SJ_SJ_NS1C_6thread17LinearCombinationISI_Li1EffLNS1H_9ScaleType4KindE0ELNS_15FloatRoundStyleE2ESI_EENS1_15EpilogueDefaultEEEEEvvEEEEvNT_6ParamsE,(.L_x_138 - _ZN7cutlass13device_kernelINS_4gemm6kernel13GemmUniversalIN4cute5tupleIJiiiiEEENS1_10collective13CollectiveMmaINS1_37MainloopSm90TmaGmmaWarpSpecializedFP8ILi3ENS5_IJNS4_1CILi1EEESB_SB_EEENS1_32KernelTmaWarpSpecializedPingpongEEENS5_IJNSA_ILi64EEESF_NSA_ILi128EEEEEENS_12float_e5m2_tENS5_IJlSB_lEEESI_SJ_NS4_8TiledMMAINS4_8MMA_AtomIJNS4_4SM904GMMA30MMA_64x64x32_F32E5M2E5M2_SS_TNILNSN_7ScaleInE1ELSP_1EEEEEENS4_6LayoutISC_NS5_IJNSA_ILi0EEEST_ST_EEEEENS5_IJNS4_10UnderscoreESW_SW_EEEEENS4_13SM90_TMA_LOADENS4_14ComposedLayoutINS4_7SwizzleILi3ELi4ELi3EEENS4_18smem_ptr_flag_bitsILi8EEENSS_INS5_IJNSA_ILi8EEESG_EEENS5_IJSG_SB_EEEEEEEvNS4_8identityESZ_S19_vS1A_EENS_8epilogue10collective6detail29Sm90TmaWarpSpecializedAdapterINS1D_15DefaultEpilogueISI_SJ_SJ_NS1C_6thread17LinearCombinationISI_Li1EffLNS1H_9ScaleType4KindE0ELNS_15FloatRoundStyleE2ESI_EENS1_15EpilogueDefaultEEEEEvvEEEEvNT_6ParamsE)
        .other          _ZN7cutlass13device_kernelINS_4gemm6kernel13GemmUniversalIN4cute5tupleIJiiiiEEENS1_10collective13CollectiveMmaINS1_37MainloopSm90TmaGmmaWarpSpecializedFP8ILi3ENS5_IJNS4_1CILi1EEESB_SB_EEENS1_32KernelTmaWarpSpecializedPingpongEEENS5_IJNSA_ILi64EEESF_NSA_ILi128EEEEEENS_12float_e5m2_tENS5_IJlSB_lEEESI_SJ_NS4_8TiledMMAINS4_8MMA_AtomIJNS4_4SM904GMMA30MMA_64x64x32_F32E5M2E5M2_SS_TNILNSN_7ScaleInE1ELSP_1EEEEEENS4_6LayoutISC_NS5_IJNSA_ILi0EEEST_ST_EEEEENS5_IJNS4_10UnderscoreESW_SW_EEEEENS4_13SM90_TMA_LOADENS4_14ComposedLayoutINS4_7SwizzleILi3ELi4ELi3EEENS4_18smem_ptr_flag_bitsILi8EEENSS_INS5_IJNSA_ILi8EEESG_EEENS5_IJSG_SB_EEEEEEEvNS4_8identityESZ_S19_vS1A_EENS_8epilogue10collective6detail29Sm90TmaWarpSpecializedAdapterINS1D_15DefaultEpilogueISI_SJ_SJ_NS1C_6thread17LinearCombinationISI_Li1EffLNS1H_9ScaleType4KindE0ELNS_15FloatRoundStyleE2ESI_EENS1_15EpilogueDefaultEEEEEvvEEEEvNT_6ParamsE,@"STO_CUDA_ENTRY STV_DEFAULT"
_ZN7cutlass13device_kernelINS_4gemm6kernel13GemmUniversalIN4cute5tupleIJiiiiEEENS1_10collective13CollectiveMmaINS1_37MainloopSm90TmaGmmaWarpSpecializedFP8ILi3ENS5_IJNS4_1CILi1EEESB_SB_EEENS1_32KernelTmaWarpSpecializedPingpongEEENS5_IJNSA_ILi64EEESF_NSA_ILi128EEEEEENS_12float_e5m2_tENS5_IJlSB_lEEESI_SJ_NS4_8TiledMMAINS4_8MMA_AtomIJNS4_4SM904GMMA30MMA_64x64x32_F32E5M2E5M2_SS_TNILNSN_7ScaleInE1ELSP_1EEEEEENS4_6LayoutISC_NS5_IJNSA_ILi0EEEST_ST_EEEEENS5_IJNS4_10UnderscoreESW_SW_EEEEENS4_13SM90_TMA_LOADENS4_14ComposedLayoutINS4_7SwizzleILi3ELi4ELi3EEENS4_18smem_ptr_flag_bitsILi8EEENSS_INS5_IJNSA_ILi8EEESG_EEENS5_IJSG_SB_EEEEEEEvNS4_8identityESZ_S19_vS1A_EENS_8epilogue10collective6detail29Sm90TmaWarpSpecializedAdapterINS1D_15DefaultEpilogueISI_SJ_SJ_NS1C_6thread17LinearCombinationISI_Li1EffLNS1H_9ScaleType4KindE0ELNS_15FloatRoundStyleE2ESI_EENS1_15EpilogueDefaultEEEEEvvEEEEvNT_6ParamsE:
[----:B------:R-:W-:Y:S01]  /*0000*/  LDC R1, c[0x0][0x28] ;  /* 0x00000a00ff017b82 */ /* 0x000fe20000000800 */
[----:B------:R-:W0:Y:S01]  /*0010*/  S2R R11, SR_TID.X ;  /* 0x00000000000b7919 */ /* 0x000e220000002100 */
[----:B------:R-:W-:Y:S01]  /*0020*/  ELECT P0, URZ, PT ;  /* 0x00000000003f782f */ /* 0x000fe20003800000 */
[----:B------:R-:W-:Y:S01]  /*0030*/  BSSY B0, `(.L_x_0) ;  /* 0x000000f000007945 */ /* 0x000fe20003800000 */
[--C-:B0-----:R-:W-:Y:S02]  /*0040*/  SHF.R.U32.HI R0, RZ, 0x5, R11.reuse ;  /* 0x00000005ff007819 */ /* 0x101fe4000001160b */
[----:B------:R-:W-:-:S03]  /*0050*/  SHF.R.U32.HI R4, RZ, 0x7, R11 ;  /* 0x00000007ff047819 */ /* 0x000fc6000001160b */
[----:B------:R-:W0:Y:S04]  /*0060*/  SHFL.IDX PT, R2, R0, RZ, 0x1f ;  /* 0x00001fff00027589 */ /* 0x000e2800000e0000 */
[----:B------:R1:W2:Y:S01]  /*0070*/  SHFL.IDX PT, R5, R4, RZ, 0x1f ;  /* 0x00001fff04057589 */ /* 0x0002a200000e0000 */
[----:B0-----:R-:W-:-:S13]  /*0080*/  ISETP.NE.OR P0, PT, R2, RZ, !P0 ;  /* 0x000000ff0200720c */ /* 0x001fda0004705670 */
[----:B-12---:R-:W-:Y:S05]  /*0090*/  @P0 BRA `(.L_x_1) ;  /* 0x0000000000200947 */ /* 0x006fea0003800000 */
[----:B------:R-:W-:Y:S02]  /*00a0*/  ULDC.64 UR4, c[0x0][0x198] ;  /* 0x0000660000047ab9 */ /* 0x000fe40000000a00 */
[----:B------:R-:W-:Y:S02]  /*00b0*/  UIADD3 UR6, UP0, UR4, 0xf0, URZ ;  /* 0x000000f004067890 */ /* 0x000fe4000ff1e03f */
[----:B------:R-:W-:Y:S02]  /*00c0*/  UIADD3 UR4, UP1, UR4, 0x1f0, URZ ;  /* 0x000001f004047890 */ /* 0x000fe4000ff3e03f */
[----:B------:R-:W-:Y:S02]  /*00d0*/  UIADD3.X UR7, URZ, UR5, URZ, UP0, !UPT ;  /* 0x000000053f077290 */ /* 0x000fe400087fe43f */
[----:B------:R-:W-:-:S07]  /*00e0*/  UIADD3.X UR5, URZ, UR5, URZ, UP1, !UPT ;  /* 0x000000053f057290 */ /* 0x000fce0008ffe43f */
[----:B------:R0:W-:Y:S02]  /*00f0*/  UTMACCTL.PF [UR6] ;  /* 0x00000000060079b9 */ /* 0x0001e40008040000 */
[----:B------:R0:W-:Y:S02]  /*0100*/  UTMACCTL.PF [UR4] ;  /* 0x00000000040079b9 */ /* 0x0001e40008040000 */
[----:B0-----:R-:W-:Y:S01]  /*0110*/  NOP ;  /* 0x0000000000007918 */ /* 0x001fe20000000000 */
.L_x_1:
[----:B------:R-:W-:Y:S05]  /*0120*/  BSYNC B0 ;  /* 0x0000000000007941 */ /* 0x000fea0003800000 */
.L_x_0:
[----:B------:R-:W0:Y:S02]  /*0130*/  SHFL.IDX PT, R3, R0, RZ, 0x1f ;  /* 0x00001fff00037589 */ /* 0x000e2400000e0000 */
[----:B0-----:R-:W-:-:S13]  /*0140*/  ISETP.NE.AND P0, PT, R3, RZ, PT ;  /* 0x000000ff0300720c */ /* 0x001fda0003f05270 */
[----:B------:R-:W-:Y:S05]  /*0150*/  @P0 BRA `(.L_x_2) ;  /* 0x0000000000500947 */ /* 0x000fea0003800000 */
[----:B------:R-:W0:Y:S01]  /*0160*/  S2UR UR8, SR_CgaCtaId ;  /* 0x00000000000879c3 */ /* 0x000e220000008800 */
[----:B------:R-:W-:Y:S01]  /*0170*/  UMOV UR4, 0x400 ;  /* 0x0000040000047882 */ /* 0x000fe20000000000 */
[----:B------:R-:W-:Y:S01]  /*0180*/  UMOV UR5, 0x1 ;  /* 0x0000000100057882 */ /* 0x000fe20000000000 */
[----:B------:R-:W-:Y:S01]  /*0190*/  UMOV UR6, 0x80 ;  /* 0x0000008000067882 */ /* 0x000fe20000000000 */
[----:B------:R-:W-:Y:S01]  /*01a0*/  ELECT P0, URZ, PT ;  /* 0x00000000003f782f */ /* 0x000fe20003800000 */
[----:B------:R-:W-:-:S04]  /*01b0*/  UIADD3 UR6, -UR6, 0x100000, URZ ;  /* 0x0010000006067890 */ /* 0x000fc8000fffe13f */
[----:B------:R-:W-:Y:S02]  /*01c0*/  USHF.L.U32 UR7, UR6, 0xb, URZ ;  /* 0x0000000b06077899 */ /* 0x000fe4000800063f */
[----:B------:R-:W-:Y:S02]  /*01d0*/  USHF.L.U32 UR6, UR6, 0x1, URZ ;  /* 0x0000000106067899 */ /* 0x000fe4000800063f */
[----:B0-----:R-:W-:Y:S02]  /*01e0*/  ULEA UR8, UR8, UR4, 0x18 ;  /* 0x0000000408087291 */ /* 0x001fe4000f8ec03f */
[----:B------:R-:W-:-:S04]  /*01f0*/  UIADD3 UR4, -UR5, 0x100000, URZ ;  /* 0x0010000005047890 */ /* 0x000fc8000fffe13f */
[----:B------:R-:W-:Y:S02]  /*0200*/  USHF.L.U32 UR5, UR4, 0xb, URZ ;  /* 0x0000000b04057899 */ /* 0x000fe4000800063f */
[----:B------:R-:W-:Y:S01]  /*0210*/  USHF.L.U32 UR4, UR4, 0x1, URZ ;  /* 0x0000000104047899 */ /* 0x000fe2000800063f */
[----:B------:R-:W0:Y:S11]  /*0220*/  FENCE.VIEW.ASYNC.S ;  /* 0x00000000000073c6 */ /* 0x000e360000000000 */
[----:B0-----:R0:W1:Y:S01]  /*0230*/  SYNCS.EXCH.64 URZ, [UR8], UR4 ;  /* 0x00000004083f75b2 */ /* 0x0010620008000100 */
[----:B------:R0:W2:Y:S01]  /*0240*/  SYNCS.EXCH.64 URZ, [UR8+0x18], UR6 ;  /* 0x00001806083f75b2 */ /* 0x0000a20008000100 */
[----:B------:R0:W3:Y:S01]  /*0250*/  SYNCS.EXCH.64 URZ, [UR8+0x8], UR4 ;  /* 0x00000804083f75b2 */ /* 0x0000e20008000100 */
[----:B------:R0:W4:Y:S01]  /*0260*/  SYNCS.EXCH.64 URZ, [UR8+0x20], UR6 ;  /* 0x00002006083f75b2 */ /* 0x0001220008000100 */
[----:B------:R0:W0:Y:S01]  /*0270*/  SYNCS.EXCH.64 URZ, [UR8+0x10], UR4 ;  /* 0x00001004083f75b2 */ /* 0x0000220008000100 */
[----:B------:R0:W0:Y:S01]  /*0280*/  SYNCS.EXCH.64 URZ, [UR8+0x28], UR6 ;  /* 0x00002806083f75b2 */ /* 0x0000220008000100 */
[----:B------:R-:W-:Y:S01]  /*0290*/  NOP ;  /* 0x0000000000007918 */ /* 0x000fe20000000000 */
.L_x_2:
[----:B------:R-:W5:Y:S01]  /*02a0*/  SHFL.IDX PT, R6, R0, RZ, 0x1f ;  /* 0x00001fff00067589 */ /* 0x000f6200000e0000 */
[----:B------:R-:W-:Y:S01]  /*02b0*/  ELECT P0, URZ, PT ;  /* 0x00000000003f782f */ /* 0x000fe20003800000 */
[----:B------:R-:W-:Y:S01]  /*02c0*/  NOP ;  /* 0x0000000000007918 */ /* 0x000fe20000000000 */
[----:B------:R-:W-:Y:S01]  /*02d0*/  ELECT P1, URZ, PT ;  /* 0x00000000003f782f */ /* 0x000fe20003820000 */
[----:B------:R1:W2:Y:S01]  /*02e0*/  SHFL.IDX PT, R3, R0, RZ, 0x1f ;  /* 0x00001fff00037589 */ /* 0x0002a200000e0000 */
[----:B0-----:R-:W-:Y:S01]  /*02f0*/  UMOV UR4, 0x20 ;  /* 0x0000002000047882 */ /* 0x001fe20000000000 */
[----:B------:R-:W-:Y:S01]  /*0300*/  UMOV UR11, 0x80 ;  /* 0x00000080000b7882 */ /* 0x000fe20000000000 */
[----:B------:R-:W-:Y:S01]  /*0310*/  ULDC.64 UR12, c[0x0][0x598] ;  /* 0x00016600000c7ab9 */ /* 0x000fe20000000a00 */
[----:B------:R-:W0:Y:S01]  /*0320*/  SHFL.IDX PT, R4, R4, RZ, 0x1f ;  /* 0x00001fff04047589 */ /* 0x000e2200000e0000 */
[----:B------:R-:W-:Y:S01]  /*0330*/  NOP ;  /* 0x0000000000007918 */ /* 0x000fe20000000000 */
[----:B------:R-:W-:Y:S01]  /*0340*/  VIADD R33, R5, 0xffffffff ;  /* 0xffffffff05217836 */ /* 0x000fe20000000000 */
[----:B------:R-:W-:Y:S01]  /*0350*/  ULDC.64 UR20, c[0x0][0x208] ;  /* 0x0000820000147ab9 */ /* 0x000fe20000000a00 */
[----:B-1----:R-:W-:-:S02]  /*0360*/  SHF.R.S32.HI R0, RZ, 0x1f, R11 ;  /* 0x0000001fff007819 */ /* 0x002fc4000001140b */
[----:B------:R-:W-:Y:S02]  /*0370*/  ISETP.NE.AND P2, PT, R5, RZ, PT ;  /* 0x000000ff0500720c */ /* 0x000fe40003f45270 */
[----:B------:R-:W-:Y:S02]  /*0380*/  LEA.HI R0, R0, R11, RZ, 0x7 ;  /* 0x0000000b00007211 */ /* 0x000fe400078f38ff */
[----:B------:R-:W-:Y:S02]  /*0390*/  ISETP.GE.U32.AND P3, PT, R33, 0x2, PT ;  /* 0x000000022100780c */ /* 0x000fe40003f66070 */
[----:B------:R-:W-:Y:S02]  /*03a0*/  LOP3.LUT R0, R0, 0xffffff80, RZ, 0xc0, !PT ;  /* 0xffffff8000007812 */ /* 0x000fe400078ec0ff */
[----:B-----5:R-:W-:-:S03]  /*03b0*/  ISETP.NE.OR P0, PT, R6, RZ, !P0 ;  /* 0x000000ff0600720c */ /* 0x020fc60004705670 */
[----:B------:R-:W-:Y:S01]  /*03c0*/  IMAD.IADD R10, R11, 0x1, -R0 ;  /* 0x000000010b0a7824 */ /* 0x000fe200078e0a00 */
[----:B--2---:R-:W-:Y:S02]  /*03d0*/  ISETP.NE.OR P1, PT, R3, RZ, !P1 ;  /* 0x000000ff0300720c */ /* 0x004fe40004f25670 */
[----:B------:R-:W-:-:S04]  /*03e0*/  SHF.R.S32.HI R3, RZ, 0x1f, R2 ;  /* 0x0000001fff037819 */ /* 0x000fc80000011402 */
[----:B------:R-:W-:-:S03]  /*03f0*/  LEA.HI R3, R3, R2, RZ, 0x2 ;  /* 0x0000000203037211 */ /* 0x000fc600078f10ff */
[----:B------:R-:W-:Y:S01]  /*0400*/  VOTEU.ALL UP0, P0 ;  /* 0x00000000003f7886 */ /* 0x000fe20000000000 */
[----:B------:R-:W-:-:S03]  /*0410*/  LOP3.LUT R3, R3, 0xfffffffc, RZ, 0xc0, !PT ;  /* 0xfffffffc03037812 */ /* 0x000fc600078ec0ff */
[----:B------:R-:W-:Y:S01]  /*0420*/  VOTEU.ALL UP1, P1 ;  /* 0x00000000003f7886 */ /* 0x000fe20000820000 */
[----:B------:R-:W1:Y:S01]  /*0430*/  @!UP0 S2UR UR7, SR_CgaCtaId ;  /* 0x00000000000789c3 */ /* 0x000e620000008800 */
[----:B------:R-:W-:Y:S01]  /*0440*/  @!UP0 UMOV UR6, 0x400 ;  /* 0x0000040000068882 */ /* 0x000fe20000000000 */
[----:B------:R-:W-:-:S04]  /*0450*/  @!UP0 UIADD3 UR4, -UR4, 0x100000, URZ ;  /* 0x0010000004048890 */ /* 0x000fc8000fffe13f */
[----:B------:R-:W-:Y:S02]  /*0460*/  @!UP0 USHF.L.U32 UR5, UR4, 0xb, URZ ;  /* 0x0000000b04058899 */ /* 0x000fe4000800063f */
[----:B------:R-:W-:Y:S01]  /*0470*/  @!UP0 USHF.L.U32 UR4, UR4, 0x1, URZ ;  /* 0x0000000104048899 */ /* 0x000fe2000800063f */
[----:B------:R-:W-:Y:S01]  /*0480*/  IMAD.IADD R20, R2, 0x1, -R3 ;  /* 0x0000000102147824 */ /* 0x000fe200078e0a03 */
[----:B------:R-:W-:Y:S01]  /*0490*/  @!UP1 UMOV UR9, 0x400 ;  /* 0x0000040000099882 */ /* 0x000fe20000000000 */
[----:B------:R-:W-:Y:S01]  /*04a0*/  VOTEU.ALL UP2, P1 ;  /* 0x00000000003f7886 */ /* 0x000fe20000840000 */
[----:B------:R-:W-:Y:S01]  /*04b0*/  VOTEU.ALL UP3, P1 ;  /* 0x00000000003f7886 */ /* 0x000fe20000860000 */
[----:B------:R-:W-:Y:S01]  /*04c0*/  VOTEU.ALL UP4, P1 ;  /* 0x00000000003f7886 */ /* 0x000fe20000880000 */
[----:B------:R-:W2:Y:S01]  /*04d0*/  @!UP1 S2UR UR10, SR_CgaCtaId ;  /* 0x00000000000a99c3 */ /* 0x000ea20000008800 */
[----:B------:R-:W-:Y:S01]  /*04e0*/  VOTEU.ALL UP5, P1 ;  /* 0x00000000003f7886 */ /* 0x000fe200008a0000 */
[----:B------:R-:W-:-:S04]  /*04f0*/  ISETP.NE.U32.AND P1, PT, RZ, UR12, PT ;  /* 0x0000000cff007c0c */ /* 0x000fc8000bf25070 */
[----:B------:R-:W-:Y:S01]  /*0500*/  ISETP.NE.AND.EX P1, PT, RZ, UR13, PT, P1 ;  /* 0x0000000dff007c0c */ /* 0x000fe2000bf25310 */
[----:B-1----:R-:W-:Y:S02]  /*0510*/  @!UP0 ULEA UR8, UR7, UR6, 0x18 ;  /* 0x0000000607088291 */ /* 0x002fe4000f8ec03f */
[----:B------:R-:W-:-:S04]  /*0520*/  @!UP1 UIADD3 UR6, -UR11, 0x100000, URZ ;  /* 0x001000000b069890 */ /* 0x000fc8000fffe13f */
[----:B------:R-:W-:Y:S02]  /*0530*/  @!UP1 USHF.L.U32 UR7, UR6, 0xb, URZ ;  /* 0x0000000b06079899 */ /* 0x000fe4000800063f */
[----:B------:R-:W-:Y:S01]  /*0540*/  @!UP1 USHF.L.U32 UR6, UR6, 0x1, URZ ;  /* 0x0000000106069899 */ /* 0x000fe2000800063f */
[----:B0-----:R-:W-:Y:S01]  /*0550*/  R2UR UR11, R4 ;  /* 0x00000000040b72ca */ /* 0x001fe200000e0000 */
[----:B------:R-:W-:Y:S01]  /*0560*/  VOTEU.ALL UP0, P0 ;  /* 0x00000000003f7886 */ /* 0x000fe20000000000 */
[----:B--2---:R-:W-:Y:S01]  /*0570*/  @!UP1 ULEA UR9, UR10, UR9, 0x18 ;  /* 0x000000090a099291 */ /* 0x004fe2000f8ec03f */
[----:B------:R-:W-:Y:S01]  /*0580*/  VOTEU.ALL UP1, P0 ;  /* 0x00000000003f7886 */ /* 0x000fe20000020000 */
[C---:B------:R-:W-:Y:S01]  /*0590*/  ISETP.NE.AND P0, PT, R20.reuse, 0x3, PT ;  /* 0x000000031400780c */ /* 0x040fe20003f05270 */
[----:B------:R-:W0:Y:S02]  /*05a0*/  FENCE.VIEW.ASYNC.S ;  /* 0x00000000000073c6 */ /* 0x000e240000000000 */
[----:B0-----:R0:W3:Y:S01]  /*05b0*/  @!UP0 SYNCS.EXCH.64 URZ, [UR8+0x60], UR4 ;  /* 0x00006004083f85b2 */ /* 0x0010e20008000100 */
[----:B------:R-:W-:-:S04]  /*05c0*/  ISETP.EQ.OR P0, PT, R20, RZ, !P0 ;  /* 0x000000ff1400720c */ /* 0x000fc80004702670 */
[----:B------:R-:W-:-:S04]  /*05d0*/  ISETP.EQ.AND P0, PT, R5, RZ, P0 ;  /* 0x000000ff0500720c */ /* 0x000fc80000702270 */
[----:B------:R-:W-:-:S04]  /*05e0*/  SEL R7, RZ, 0x1, !P0 ;  /* 0x00000001ff077807 */ /* 0x000fc80004000000 */
[----:B------:R-:W-:Y:S01]  /*05f0*/  SEL R7, R7, 0x2, P3 ;  /* 0x0000000207077807 */ /* 0x000fe20001800000 */
[----:B------:R0:W3:Y:S01]  /*0600*/  @!UP1 SYNCS.EXCH.64 URZ, [UR8+0x68], UR4 ;  /* 0x00006804083f95b2 */ /* 0x0000e20008000100 */
[----:B------:R-:W-:Y:S01]  /*0610*/  NOP ;  /* 0x0000000000007918 */ /* 0x000fe20000000000 */
[----:B------:R0:W3:Y:S01]  /*0620*/  @!UP2 SYNCS.EXCH.64 URZ, [UR9+0x40], UR6 ;  /* 0x00004006093fa5b2 */ /* 0x0000e20008000100 */
[----:B------:R0:W3:Y:S01]  /*0630*/  @!UP3 SYNCS.EXCH.64 URZ, [UR9+0x48], UR6 ;  /* 0x00004806093fb5b2 */ /* 0x0000e20008000100 */
[----:B------:R0:W3:Y:S01]  /*0640*/  @!UP4 SYNCS.EXCH.64 URZ, [UR9+0x50], UR6 ;  /* 0x00005006093fc5b2 */ /* 0x0000e20008000100 */
[----:B------:R0:W3:Y:S01]  /*0650*/  @!UP5 SYNCS.EXCH.64 URZ, [UR9+0x58], UR6 ;  /* 0x00005806093fd5b2 */ /* 0x0000e20008000100 */
[----:B------:R-:W-:Y:S01]  /*0660*/  NOP ;  /* 0x0000000000007918 */ /* 0x000fe20000000000 */
[----:B---34-:R-:W-:Y:S06]  /*0670*/  BAR.SYNC.DEFER_BLOCKING 0x0 ;  /* 0x0000000000007b1d */ /* 0x018fec0000010000 */
[----:B0-----:R-:W-:Y:S05]  /*0680*/  @!P1 BRA `(.L_x_3) ;  /* 0x00000000001c9947 */ /* 0x001fea0003800000 */
[----:B------:R-:W0:Y:S02]  /*0690*/  LDC.64 R2, c[0x0][0x598] ;  /* 0x00016600ff027b82 */ /* 0x000e240000000a00 */
[----:B0-----:R-:W2:Y:S02]  /*06a0*/  LDG.E.64 R2, desc[UR20][R2.64] ;  /* 0x0000001402027981 */ /* 0x001ea4000c1e1b00 */
[----:B--2---:R-:W-:-:S04]  /*06b0*/  ISETP.NE.U32.AND P0, PT, R2, RZ, PT ;  /* 0x000000ff0200720c */ /* 0x004fc80003f05070 */
[----:B------:R-:W-:-:S13]  /*06c0*/  ISETP.NE.AND.EX P0, PT, R3, RZ, PT, P0 ;  /* 0x000000ff0300720c */ /* 0x000fda0003f05300 */
[----:B------:R-:W-:Y:S05]  /*06d0*/  @!P0 BRA `(.L_x_3) ;  /* 0x0000000000088947 */ /* 0x000fea0003800000 */
[----:B------:R2:W5:Y:S01]  /*06e0*/  LD.E R12, desc[UR20][R2.64] ;  /* 0x00000014020c7980 */ /* 0x000562000c101900 */
[----:B------:R-:W-:Y:S05]  /*06f0*/  BRA `(.L_x_4) ;  /* 0x0000000000207947 */ /* 0x000fea0003800000 */
.L_x_3:
[----:B------:R-:W-:Y:S02]  /*0700*/  ULDC.64 UR4, c[0x0][0x588] ;  /* 0x0001620000047ab9 */ /* 0x000fe40000000a00 */
[----:B------:R-:W-:-:S04]  /*0710*/  ISETP.NE.U32.AND P0, PT, RZ, UR4, PT ;  /* 0x00000004ff007c0c */ /* 0x000fc8000bf05070 */
[----:B------:R-:W-:-:S13]  /*0720*/  ISETP.NE.AND.EX P0, PT, RZ, UR5, PT, P0 ;  /* 0x00000005ff007c0c */ /* 0x000fda000bf05300 */
[----:B------:R-:W-:Y:S05]  /*0730*/  @!P0 BRA `(.L_x_5) ;  /* 0x00000000000c8947 */ /* 0x000fea0003800000 */
[----:B------:R-:W0:Y:S02]  /*0740*/  LDC.64 R12, c[0x0][0x588] ;  /* 0x00016200ff0c7b82 */ /* 0x000e240000000a00 */
[----:B0-----:R1:W5:Y:S01]  /*0750*/  LDG.E R12, desc[UR20][R12.64] ;  /* 0x000000140c0c7981 */ /* 0x001362000c1e1900 */
[----:B------:R-:W-:Y:S05]  /*0760*/  BRA `(.L_x_4) ;  /* 0x0000000000047947 */ /* 0x000fea0003800000 */
.L_x_5:
[----:B------:R-:W0:Y:S02]  /*0770*/  LDC R12, c[0x0][0x580] ;  /* 0x00016000ff0c7b82 */ /* 0x000e240000000800 */
.L_x_4:
[----:B------:R-:W-:Y:S02]  /*0780*/  ULDC.64 UR4, c[0x0][0x5a0] ;  /* 0x0001680000047ab9 */ /* 0x000fe40000000a00 */
[----:B------:R-:W-:-:S04]  /*0790*/  ISETP.NE.U32.AND P0, PT, RZ, UR4, PT ;  /* 0x00000004ff007c0c */ /* 0x000fc8000bf05070 */
[----:B------:R-:W-:-:S13]  /*07a0*/  ISETP.NE.AND.EX P0, PT, RZ, UR5, PT, P0 ;  /* 0x00000005ff007c0c */ /* 0x000fda000bf05300 */
[----:B------:R-:W-:Y:S05]  /*07b0*/  @!P0 BRA `(.L_x_6) ;  /* 0x00000000001c8947 */ /* 0x000fea0003800000 */
[----:B--2---:R-:W2:Y:S02]  /*07c0*/  LDC.64 R2, c[0x0][0x5a0] ;  /* 0x00016800ff027b82 */ /* 0x004ea40000000a00 */
[----:B--2---:R-:W2:Y:S02]  /*07d0*/  LDG.E.64 R2, desc[UR20][R2.64] ;  /* 0x0000001402027981 */ /* 0x004ea4000c1e1b00 */
[----:B--2---:R-:W-:-:S04]  /*07e0*/  ISETP.NE.U32.AND P0, PT, R2, RZ, PT ;  /* 0x000000ff0200720c */ /* 0x004fc80003f05070 */
[----:B------:R-:W-:-:S13]  /*07f0*/  ISETP.NE.AND.EX P0, PT, R3, RZ, PT, P0 ;  /* 0x000000ff0300720c */ /* 0x000fda0003f05300 */
[----:B------:R-:W-:Y:S05]  /*0800*/  @!P0 BRA `(.L_x_6) ;  /* 0x0000000000088947 */ /* 0x000fea0003800000 */
[----:B-1----:R4:W5:Y:S01]  /*0810*/  LD.E R13, desc[UR20][R2.64] ;  /* 0x00000014020d7980 */ /* 0x002962000c101900 */
[----:B------:R-:W-:Y:S05]  /*0820*/  BRA `(.L_x_7) ;  /* 0x0000000000207947 */ /* 0x000fea0003800000 */
.L_x_6:
[----:B------:R-:W-:Y:S02]  /*0830*/  ULDC.64 UR4, c[0x0][0x590] ;  /* 0x0001640000047ab9 */ /* 0x000fe40000000a00 */
[----:B------:R-:W-:-:S04]  /*0840*/  ISETP.NE.U32.AND P0, PT, RZ, UR4, PT ;  /* 0x00000004ff007c0c */ /* 0x000fc8000bf05070 */
[----:B------:R-:W-:-:S13]  /*0850*/  ISETP.NE.AND.EX P0, PT, RZ, UR5, PT, P0 ;  /* 0x00000005ff007c0c */ /* 0x000fda000bf05300 */
[----:B------:R-:W-:Y:S05]  /*0860*/  @!P0 BRA `(.L_x_8) ;  /* 0x00000000000c8947 */ /* 0x000fea0003800000 */
[----:B--2---:R-:W1:Y:S02]  /*0870*/  LDC.64 R2, c[0x0][0x590] ;  /* 0x00016400ff027b82 */ /* 0x004e640000000a00 */
[----:B-1----:R3:W5:Y:S01]  /*0880*/  LDG.E R13, desc[UR20][R2.64] ;  /* 0x00000014020d7981 */ /* 0x002762000c1e1900 */
[----:B------:R-:W-:Y:S05]  /*0890*/  BRA `(.L_x_7) ;  /* 0x0000000000047947 */ /* 0x000fea0003800000 */
.L_x_8:
[----:B-1----:R-:W1:Y:S02]  /*08a0*/  LDC R13, c[0x0][0x584] ;  /* 0x00016100ff0d7b82 */ /* 0x002e640000000800 */
.L_x_7:
[----:B------:R-:W0:Y:S01]  /*08b0*/  LDC R0, c[0x0][0x65c] ;  /* 0x00019700ff007b82 */ /* 0x000e220000000800 */
[----:B------:R-:W2:Y:S01]  /*08c0*/  S2R R21, SR_CTAID.Y ;  /* 0x0000000000157919 */ /* 0x000ea20000002600 */
[----:B------:R-:W-:Y:S01]  /*08d0*/  ULDC UR8, c[0x0][0x28c] ;  /* 0x0000a30000087ab9 */ /* 0x000fe20000000800 */
[----:B------:R-:W-:Y:S01]  /*08e0*/  ISETP.NE.AND P0, PT, R5, 0x2, PT ;  /* 0x000000020500780c */ /* 0x000fe20003f05270 */
[----:B------:R-:W-:Y:S01]  /*08f0*/  UIADD3 UR8, UR8, 0x7f, URZ ;  /* 0x0000007f08087890 */ /* 0x000fe2000fffe03f */
[----:B------:R-:W1:Y:S01]  /*0900*/  S2R R14, SR_CTAID.X ;  /* 0x00000000000e7919 */ /* 0x000e620000002500 */
[----:B------:R-:W-:Y:S01]  /*0910*/  UMOV UR5, URZ ;  /* 0x0000003f00057c82 */ /* 0x000fe20008000000 */
[----:B------:R-:W-:Y:S01]  /*0920*/  UMOV UR4, URZ ;  /* 0x0000003f00047c82 */ /* 0x000fe20008000000 */
[----:B------:R-:W-:-:S04]  /*0930*/  USHF.R.S32.HI UR9, URZ, 0x1f, UR8 ;  /* 0x0000001f3f097899 */ /* 0x000fc80008011408 */
[----:B------:R-:W-:-:S04]  /*0940*/  ULEA.HI UR9, UR9, UR8, URZ, 0x7 ;  /* 0x0000000809097291 */ /* 0x000fc8000f8f383f */
[----:B------:R-:W-:Y:S01]  /*0950*/  USHF.R.S32.HI UR13, URZ, 0x7, UR9 ;  /* 0x000000073f0d7899 */ /* 0x000fe20008011409 */
[----:B0-----:R-:W-:-:S13]  /*0960*/  ISETP.NE.AND P4, PT, R0, 0x1, PT ;  /* 0x000000010000780c */ /* 0x001fda0003f85270 */
[----:B------:R-:W1:Y:S01]  /*0970*/  @P4 LDC R15, c[0x0][0x10] ;  /* 0x00000400ff0f4b82 */ /* 0x000e620000000800 */
[----:B--234-:R-:W-:Y:S02]  /*0980*/  @P4 IMAD.MOV.U32 R2, RZ, RZ, R21 ;  /* 0x000000ffff024224 */ /* 0x01cfe400078e0015 */
[----:B------:R-:W-:Y:S02]  /*0990*/  @P4 IMAD.MOV.U32 R3, RZ, RZ, RZ ;  /* 0x000000ffff034224 */ /* 0x000fe400078e00ff */
[----:B------:R-:W-:-:S03]  /*09a0*/  @P4 IMAD.MOV.U32 R5, RZ, RZ, RZ ;  /* 0x000000ffff054224 */ /* 0x000fc600078e00ff */
[----:B------:R-:W0:Y:S01]  /*09b0*/  @!P4 LDC R9, c[0x0][0xc] ;  /* 0x00000300ff09cb82 */ /* 0x000e220000000800 */
[----:B------:R-:W-:Y:S01]  /*09c0*/  ULDC UR6, c[0x0][0xc] ;  /* 0x0000030000067ab9 */ /* 0x000fe20000000800 */
[----:B------:R-:W-:Y:S02]  /*09d0*/  ULDC UR7, c[0x0][0x10] ;  /* 0x0000040000077ab9 */ /* 0x000fe40000000800 */
[----:B------:R-:W-:-:S04]  /*09e0*/  UIMAD.WIDE.U32 UR6, UR6, UR7, URZ ;  /* 0x00000007060672a5 */ /* 0x000fc8000f8e003f */
[----:B------:R-:W2:Y:S01]  /*09f0*/  LDC R8, c[0x0][0x14] ;  /* 0x00000500ff087b82 */ /* 0x000ea20000000800 */
[----:B-1----:R-:W-:-:S04]  /*0a00*/  @P4 IMAD.WIDE.U32 R2, R14, R15, R2 ;  /* 0x0000000f0e024225 */ /* 0x002fc800078e0002 */
[----:B------:R-:W-:Y:S02]  /*0a10*/  IMAD.MOV.U32 R15, RZ, RZ, RZ ;  /* 0x000000ffff0f7224 */ /* 0x000fe400078e00ff */
[----:B------:R-:W-:Y:S02]  /*0a20*/  @P4 IMAD.IADD R3, R3, 0x1, R5 ;  /* 0x0000000103034824 */ /* 0x000fe400078e0205 */
[----:B0-----:R-:W-:-:S04]  /*0a30*/  @!P4 IMAD.WIDE.U32 R4, R9, R21, R14 ;  /* 0x000000150904c225 */ /* 0x001fc800078e000e */
[----:B------:R-:W-:Y:S02]  /*0a40*/  @!P4 IMAD.MOV.U32 R2, RZ, RZ, R4 ;  /* 0x000000ffff02c224 */ /* 0x000fe400078e0004 */
[----:B------:R-:W-:Y:S02]  /*0a50*/  @!P4 IMAD.MOV.U32 R3, RZ, RZ, R5 ;  /* 0x000000ffff03c224 */ /* 0x000fe400078e0005 */
[C---:B--2---:R-:W-:Y:S02]  /*0a60*/  IMAD R17, R8.reuse, UR7, RZ ;  /* 0x0000000708117c24 */ /* 0x044fe4000f8e02ff */
[----:B------:R-:W-:Y:S01]  /*0a70*/  IMAD.WIDE.U32 R8, R8, UR6, RZ ;  /* 0x0000000608087c25 */ /* 0x000fe2000f8e00ff */
[----:B------:R-:W-:-:S03]  /*0a80*/  ULDC.64 UR6, c[0x0][0x650] ;  /* 0x0001940000067ab9 */ /* 0x000fc60000000a00 */
[----:B------:R-:W-:Y:S01]  /*0a90*/  IMAD.IADD R0, R9, 0x1, R17 ;  /* 0x0000000109007824 */ /* 0x000fe200078e0211 */
[----:B------:R-:W-:Y:S06]  /*0aa0*/  @P0 BRA `(.L_x_9) ;  /* 0x0000000000200947 */ /* 0x000fec0003800000 */
[----:B------:R-:W-:Y:S01]  /*0ab0*/  UISETP.GE.U32.AND UP0, UPT, UR13, 0x3, UPT ;  /* 0x000000030d00788c */ /* 0x000fe2000bf06070 */
[----:B------:R-:W-:Y:S01]  /*0ac0*/  IADD3 R2, P0, R2, R8, RZ ;  /* 0x0000000802027210 */ /* 0x000fe20007f1e0ff */
[----:B------:R-:W-:-:S04]  /*0ad0*/  UIMAD.WIDE.U32 UR4, UR13, -0x55555555, URZ ;  /* 0xaaaaaaab0d0478a5 */ /* 0x000fc8000f8e003f */
[----:B------:R-:W-:Y:S01]  /*0ae0*/  USHF.R.U32.HI UR5, URZ, 0x1, UR5 ;  /* 0x000000013f057899 */ /* 0x000fe20008011605 */
[----:B------:R-:W-:Y:S02]  /*0af0*/  IMAD.X R3, R0, 0x1, R3, P0 ;  /* 0x0000000100037824 */ /* 0x000fe400000e0603 */
[----:B------:R-:W-:Y:S02]  /*0b00*/  UMOV UR4, URZ ;  /* 0x0000003f00047c82 */ /* 0x000fe40008000000 */
[----:B------:R-:W-:Y:S02]  /*0b10*/  @UP0 ULOP3.LUT UR4, UR5, 0x1, URZ, 0xc0, !UPT ;  /* 0x0000000105040892 */ /* 0x000fe4000f8ec03f */
[----:B------:R-:W-:-:S12]  /*0b20*/  UIMAD UR5, UR5, -0x3, UR13 ;  /* 0xfffffffd050578a4 */ /* 0x000fd8000f8e020d */
.L_x_9:
[----:B------:R-:W-:Y:S01]  /*0b30*/  ISETP.GE.U32.AND P0, PT, R2, UR6, PT ;  /* 0x0000000602007c0c */ /* 0x000fe2000bf06070 */
[----:B------:R-:W-:Y:S01]  /*0b40*/  IMAD.MOV.U32 R6, RZ, RZ, -0x1 ;  /* 0xffffffffff067424 */ /* 0x000fe200078e00ff */
[----:B------:R-:W-:Y:S01]  /*0b50*/  PRMT R16, RZ, 0x7610, R16 ;  /* 0x00007610ff107816 */ /* 0x000fe20000000010 */
[----:B------:R-:W-:Y:S01]  /*0b60*/  IMAD.MOV.U32 R4, RZ, RZ, -0x1 ;  /* 0xffffffffff047424 */ /* 0x000fe200078e00ff */
[----:B------:R-:W-:Y:S01]  /*0b70*/  ISETP.GE.U32.AND.EX P0, PT, R3, UR7, PT, P0 ;  /* 0x0000000703007c0c */ /* 0x000fe2000bf06100 */
[----:B------:R-:W-:-:S12]  /*0b80*/  IMAD.MOV.U32 R5, RZ, RZ, -0x1 ;  /* 0xffffffffff057424 */ /* 0x000fd800078e00ff */
[----:B------:R-:W-:Y:S05]  /*0b90*/  @P0 BRA `(.L_x_10) ;  /* 0x00000004005c0947 */ /* 0x000fea0003800000 */
[----:B------:R-:W0:Y:S01]  /*0ba0*/  LDC.64 R24, c[0x0][0x628] ;  /* 0x00018a00ff187b82 */ /* 0x000e220000000a00 */
[----:B------:R-:W-:Y:S02]  /*0bb0*/  IMAD.MOV.U32 R4, RZ, RZ, R2 ;  /* 0x000000ffff047224 */ /* 0x000fe400078e0002 */
[----:B------:R-:W-:-:S05]  /*0bc0*/  IMAD.MOV.U32 R5, RZ, RZ, R3 ;  /* 0x000000ffff057224 */ /* 0x000fca00078e0003 */
[----:B------:R-:W1:Y:S08]  /*0bd0*/  LDC R6, c[0x0][0x630] ;  /* 0x00018c00ff067b82 */ /* 0x000e700000000800 */
[----:B------:R-:W2:Y:S01]  /*0be0*/  LDC.64 R26, c[0x0][0x620] ;  /* 0x00018800ff1a7b82 */ /* 0x000ea20000000a00 */
[----:B0-----:R-:W-:-:S04]  /*0bf0*/  ISETP.NE.U32.AND P0, PT, R24, RZ, PT ;  /* 0x000000ff1800720c */ /* 0x001fc80003f05070 */
[----:B------:R-:W-:-:S13]  /*0c00*/  ISETP.NE.AND.EX P0, PT, R25, RZ, PT, P0 ;  /* 0x000000ff1900720c */ /* 0x000fda0003f05300 */
[----:B-12---:R-:W-:Y:S05]  /*0c10*/  @!P0 BRA `(.L_x_11) ;  /* 0x0000000000288947 */ /* 0x006fea0003800000 */
[----:B------:R-:W0:Y:S02]  /*0c20*/  LDC R19, c[0x0][0x634] ;  /* 0x00018d00ff137b82 */ /* 0x000e240000000800 */
[----:B0-----:R-:W-:-:S05]  /*0c30*/  IADD3 R19, P0, R2, R19, RZ ;  /* 0x0000001302137210 */ /* 0x001fca0007f1e0ff */
[----:B------:R-:W-:-:S04]  /*0c40*/  IMAD.X R23, RZ, RZ, R3, P0 ;  /* 0x000000ffff177224 */ /* 0x000fc800000e0603 */
[----:B------:R-:W-:-:S04]  /*0c50*/  IMAD.WIDE.U32 R4, R23, R24, RZ ;  /* 0x0000001817047225 */ /* 0x000fc800078e00ff */
[----:B------:R-:W-:-:S04]  /*0c60*/  IMAD.WIDE.U32 R16, P0, R19, R25, R4 ;  /* 0x0000001913107225 */ /* 0x000fc80007800004 */
[----:B------:R-:W-:-:S04]  /*0c70*/  IMAD.WIDE.U32 R4, R19, R24, RZ ;  /* 0x0000001813047225 */ /* 0x000fc800078e00ff */
[----:B------:R-:W-:Y:S01]  /*0c80*/  IMAD.X R19, RZ, RZ, RZ, P0 ;  /* 0x000000ffff137224 */ /* 0x000fe200000e06ff */
[----:B------:R-:W-:Y:S01]  /*0c90*/  IADD3 RZ, P0, R5, R16, RZ ;  /* 0x0000001005ff7210 */ /* 0x000fe20007f1e0ff */
[----:B------:R-:W-:-:S04]  /*0ca0*/  IMAD.MOV.U32 R18, RZ, RZ, R17 ;  /* 0x000000ffff127224 */ /* 0x000fc800078e0011 */
[----:B------:R-:W-:-:S08]  /*0cb0*/  IMAD.WIDE.U32.X R4, R23, R25, R18, P0 ;  /* 0x0000001917047225 */ /* 0x000fd000000e0412 */
.L_x_11:
[--C-:B------:R-:W-:Y:S01]  /*0cc0*/  SHF.R.U64 R32, R4, R6, R5.reuse ;  /* 0x0000000604207219 */ /* 0x100fe20000001205 */
[----:B------:R-:W0:Y:S01]  /*0cd0*/  LDC.64 R28, c[0x0][0x640] ;  /* 0x00019000ff1c7b82 */ /* 0x000e220000000a00 */
[----:B------:R-:W-:Y:S01]  /*0ce0*/  I2FP.F32.U32 R4, R14 ;  /* 0x0000000e00047245 */ /* 0x000fe20000201000 */
[----:B------:R-:W-:Y:S01]  /*0cf0*/  ULDC UR6, c[0x0][0x150] ;  /* 0x0000540000067ab9 */ /* 0x000fe20000000800 */
[----:B------:R-:W-:Y:S02]  /*0d00*/  SHF.R.U32.HI R5, RZ, R6, R5 ;  /* 0x00000006ff057219 */ /* 0x000fe40000011605 */
[----:B------:R-:W-:Y:S01]  /*0d10*/  IADD3 R17, P0, RZ, -R32, RZ ;  /* 0x80000020ff117210 */ /* 0x000fe20007f1e0ff */
[----:B------:R-:W-:Y:S01]  /*0d20*/  FMUL R6, R4, UR6 ;  /* 0x0000000604067c20 */ /* 0x000fe20008400000 */
[----:B------:R-:W-:Y:S01]  /*0d30*/  ULDC UR6, c[0x0][0x154] ;  /* 0x0000550000067ab9 */ /* 0x000fe20000000800 */
[----:B------:R-:W1:Y:S02]  /*0d40*/  LDC R18, c[0x0][0x618] ;  /* 0x00018600ff127b82 */ /* 0x000e640000000800 */
[----:B------:R-:W-:-:S02]  /*0d50*/  IMAD.X R19, RZ, RZ, ~R5, P0 ;  /* 0x000000ffff137224 */ /* 0x000fc400000e0e05 */
[----:B------:R-:W2:Y:S01]  /*0d60*/  F2I.U32.TRUNC.NTZ R6, R6 ;  /* 0x0000000600067305 */ /* 0x000ea2000020f000 */
[----:B------:R-:W-:-:S03]  /*0d70*/  IMAD.WIDE.U32 R4, R17, R26, R2 ;  /* 0x0000001a11047225 */ /* 0x000fc600078e0002 */
[----:B------:R-:W3:Y:S01]  /*0d80*/  LDC R15, c[0x0][0x144] ;  /* 0x00005100ff0f7b82 */ /* 0x000ee20000000800 */
[----:B------:R-:W-:-:S04]  /*0d90*/  IMAD R16, R19, R26, RZ ;  /* 0x0000001a13107224 */ /* 0x000fc800078e02ff */
[----:B------:R-:W-:-:S03]  /*0da0*/  IMAD R17, R17, R27, R16 ;  /* 0x0000001b11117224 */ /* 0x000fc600078e0210 */
[----:B------:R-:W4:Y:S01]  /*0db0*/  LDC R22, c[0x0][0x608] ;  /* 0x00018200ff167b82 */ /* 0x000f220000000800 */
[----:B------:R-:W-:Y:S01]  /*0dc0*/  IMAD.IADD R17, R5, 0x1, R17 ;  /* 0x0000000105117824 */ /* 0x000fe200078e0211 */
[----:B0-----:R-:W-:Y:S01]  /*0dd0*/  ISETP.NE.U32.AND P0, PT, R28, RZ, PT ;  /* 0x000000ff1c00720c */ /* 0x001fe20003f05070 */
[----:B--2---:R-:W-:-:S03]  /*0de0*/  IMAD.MOV R5, RZ, RZ, -R6 ;  /* 0x000000ffff057224 */ /* 0x004fc600078e0a06 */
[----:B------:R-:W-:Y:S02]  /*0df0*/  ISETP.NE.AND.EX P0, PT, R29, RZ, PT, P0 ;  /* 0x000000ff1d00720c */ /* 0x000fe40003f05300 */
[----:B------:R-:W0:Y:S01]  /*0e00*/  LDC R19, c[0x0][0x658] ;  /* 0x00019600ff137b82 */ /* 0x000e220000000800 */
[-CC-:B-1----:R-:W-:Y:S02]  /*0e10*/  SHF.R.U64 R26, R4, R18.reuse, R17.reuse ;  /* 0x00000012041a7219 */ /* 0x182fe40000001211 */
[----:B------:R-:W-:Y:S02]  /*0e20*/  I2FP.F32.U32 R4, R21 ;  /* 0x0000001500047245 */ /* 0x000fe40000201000 */
[----:B------:R-:W-:Y:S01]  /*0e30*/  SHF.R.U32.HI R17, RZ, R18, R17 ;  /* 0x00000012ff117219 */ /* 0x000fe20000011611 */
[----:B------:R-:W-:Y:S02]  /*0e40*/  IMAD.MOV.U32 R18, RZ, RZ, 0x1 ;  /* 0x00000001ff127424 */ /* 0x000fe400078e00ff */
[----:B------:R-:W1:Y:S01]  /*0e50*/  LDC R24, c[0x0][0x148] ;  /* 0x00005200ff187b82 */ /* 0x000e620000000800 */
[----:B---3--:R-:W-:-:S02]  /*0e60*/  IMAD R6, R15, R5, R14 ;  /* 0x000000050f067224 */ /* 0x008fc400078e020e */
[----:B------:R-:W-:Y:S01]  /*0e70*/  FMUL R5, R4, UR6 ;  /* 0x0000000604057c20 */ /* 0x000fe20008400000 */
[----:B------:R-:W-:-:S04]  /*0e80*/  IMAD.MOV.U32 R4, RZ, RZ, -0x1 ;  /* 0xffffffffff047424 */ /* 0x000fc800078e00ff */
[----:B------:R-:W2:Y:S01]  /*0e90*/  LDC R25, c[0x0][0x600] ;  /* 0x00018000ff197b82 */ /* 0x000ea20000000800 */
[-CC-:B----4-:R-:W-:Y:S02]  /*0ea0*/  SHF.R.U64 R34, R26, R22.reuse, R17.reuse ;  /* 0x000000161a227219 */ /* 0x190fe40000001211 */
[----:B------:R-:W-:Y:S02]  /*0eb0*/  SHF.R.U32.HI R14, RZ, R22, R17 ;  /* 0x00000016ff0e7219 */ /* 0x000fe40000011611 */
[----:B------:R3:W4:Y:S03]  /*0ec0*/  F2I.U32.TRUNC.NTZ R22, R5 ;  /* 0x0000000500167305 */ /* 0x000726000020f000 */
[----:B------:R-:W1:Y:S01]  /*0ed0*/  LDC R27, c[0x0][0x648] ;  /* 0x00019200ff1b7b82 */ /* 0x000e620000000800 */
[-C--:B0-----:R-:W-:Y:S02]  /*0ee0*/  SHF.R.U64 R36, R34, R19.reuse, R14 ;  /* 0x0000001322247219 */ /* 0x081fe4000000120e */
[----:B------:R-:W-:-:S02]  /*0ef0*/  SHF.L.U32 R4, R4, R19, RZ ;  /* 0x0000001304047219 */ /* 0x000fc400000006ff */
[-C--:B------:R-:W-:Y:S02]  /*0f00*/  SHF.R.U32.HI R14, RZ, R19.reuse, R14 ;  /* 0x00000013ff0e7219 */ /* 0x080fe4000001160e */
[----:B------:R-:W-:Y:S01]  /*0f10*/  SHF.L.U32 R18, R18, R19, RZ ;  /* 0x0000001312127219 */ /* 0x000fe200000006ff */
[----:B------:R-:W0:Y:S01]  /*0f20*/  LDC R31, c[0x0][0x638] ;  /* 0x00018e00ff1f7b82 */ /* 0x000e220000000800 */
[----:B------:R-:W-:Y:S01]  /*0f30*/  LOP3.LUT R19, RZ, R4, RZ, 0x33, !PT ;  /* 0x00000004ff137212 */ /* 0x000fe200078e33ff */
[----:B------:R-:W-:Y:S02]  /*0f40*/  IMAD.MOV.U32 R4, RZ, RZ, R36 ;  /* 0x000000ffff047224 */ /* 0x000fe400078e0024 */
[----:B---3--:R-:W-:-:S04]  /*0f50*/  IMAD.MOV.U32 R5, RZ, RZ, R14 ;  /* 0x000000ffff057224 */ /* 0x008fc800078e000e */
[----:B------:R-:W3:Y:S01]  /*0f60*/  LDC R30, c[0x0][0x610] ;  /* 0x00018400ff1e7b82 */ /* 0x000ee20000000800 */
[----:B----4-:R-:W-:Y:S05]  /*0f70*/  @!P0 BRA `(.L_x_12) ;  /* 0x0000000000288947 */ /* 0x010fea0003800000 */
[----:B------:R-:W4:Y:S02]  /*0f80*/  LDC R17, c[0x0][0x64c] ;  /* 0x00019300ff117b82 */ /* 0x000f240000000800 */
[----:B----4-:R-:W-:-:S05]  /*0f90*/  IADD3 R17, P0, R36, R17, RZ ;  /* 0x0000001124117210 */ /* 0x010fca0007f1e0ff */
        /* <DEDUP_REMOVED lines=8> */
.L_x_12:
[----:B-1----:R-:W-:Y:S01]  /*1020*/  SHF.R.U64 R4, R4, R27, R5 ;  /* 0x0000001b04047219 */ /* 0x002fe20000001205 */
[----:B--2---:R-:W-:Y:S01]  /*1030*/  VIADD R5, R25, 0xffffffff ;  /* 0xffffffff19057836 */ /* 0x004fe20000000000 */
[----:B------:R-:W-:Y:S01]  /*1040*/  LOP3.LUT R19, R34, R19, RZ, 0xc0, !PT ;  /* 0x0000001322137212 */ /* 0x000fe200078ec0ff */
[----:B------:R-:W-:Y:S02]  /*1050*/  IMAD.MOV R22, RZ, RZ, -R22 ;  /* 0x000000ffff167224 */ /* 0x000fe400078e0a16 */
[----:B------:R-:W-:Y:S01]  /*1060*/  IMAD.MOV R14, RZ, RZ, -R4 ;  /* 0x000000ffff0e7224 */ /* 0x000fe200078e0a04 */
[----:B------:R-:W-:Y:S01]  /*1070*/  LOP3.LUT R5, R26, R5, RZ, 0xc0, !PT ;  /* 0x000000051a057212 */ /* 0x000fe200078ec0ff */
[----:B------:R-:W-:Y:S02]  /*1080*/  IMAD R19, R18, R4, R19 ;  /* 0x0000000412137224 */ /* 0x000fe400078e0213 */
[----:B------:R-:W-:Y:S02]  /*1090*/  @P4 IMAD R6, R24, R22, R21 ;  /* 0x0000001618064224 */ /* 0x000fe400078e0215 */
[----:B0-----:R-:W-:-:S02]  /*10a0*/  IMAD R4, R14, R31, R36 ;  /* 0x0000001f0e047224 */ /* 0x001fc400078e0224 */
[----:B---3--:R-:W-:Y:S02]  /*10b0*/  IMAD R6, R19, R30, R6 ;  /* 0x0000001e13067224 */ /* 0x008fe400078e0206 */
[----:B------:R-:W-:Y:S02]  /*10c0*/  IMAD R5, R4, R25, R5 ;  /* 0x0000001904057224 */ /* 0x000fe400078e0205 */
[----:B------:R-:W-:-:S03]  /*10d0*/  IMAD.MOV.U32 R16, RZ, RZ, 0x1 ;  /* 0x00000001ff107424 */ /* 0x000fc600078e00ff */
[----:B------:R-:W-:Y:S02]  /*10e0*/  SEL R4, R5, R6, !P4 ;  /* 0x0000000605047207 */ /* 0x000fe40006000000 */
[----:B------:R-:W-:Y:S01]  /*10f0*/  SEL R6, R6, R5, !P4 ;  /* 0x0000000506067207 */ /* 0x000fe20006000000 */
[----:B------:R-:W-:-:S07]  /*1100*/  IMAD.MOV.U32 R5, RZ, RZ, R32 ;  /* 0x000000ffff057224 */ /* 0x000fce00078e0020 */
.L_x_10:
[----:B------:R-:W-:Y:S05]  /*1110*/  @!P2 BRA `(.L_x_13) ;  /* 0x000000440040a947 */ /* 0x000fea0003800000 */
[----:B------:R-:W-:-:S13]  /*1120*/  ISETP.GT.U32.AND P0, PT, R33, 0x1, PT ;  /* 0x000000012100780c */ /* 0x000fda0003f04070 */
[----:B------:R-:W-:Y:S05]  /*1130*/  @P0 EXIT ;  /* 0x000000000000094d */ /* 0x000fea0003800000 */
.L_x_14:
[----:B------:R-:W-:-:S08]  /*1140*/  NOP ;  /* 0x0000000000007918 */ /* 0x000fd00000000000 */
[----:B------:R-:W0:Y:S02]  /*1150*/  USETMAXREG.TRY_ALLOC.CTAPOOL UP0, 0xe8 ;  /* 0x000000e8000079c8 */ /* 0x000e240008000600 */
[----:B0-----:R-:W-:-:S13]  /*1160*/  PLOP3.LUT P0, PT, PT, PT, UP0, 0x80, 0x0 ;  /* 0x000000000000781c */ /* 0x001fda0003f0f008 */
[----:B------:R-:W-:Y:S05]  /*1170*/  @!P0 BRA `(.L_x_14) ;  /* 0xfffffffc00f08947 */ /* 0x000fea000383ffff */
[----:B------:R-:W-:-:S13]  /*1180*/  LOP3.LUT P0, RZ, R16, 0xff, RZ, 0xc0, !PT ;  /* 0x000000ff10ff7812 */ /* 0x000fda000780c0ff */
[----:B------:R-:W-:Y:S05]  /*1190*/  @!P0 EXIT ;  /* 0x000000000000894d */ /* 0x000fea0003800000 */
[----:B------:R-:W0:Y:S01]  /*11a0*/  S2UR UR6, SR_CgaCtaId ;  /* 0x00000000000679c3 */ /* 0x000e220000008800 */
[----:B------:R-:W-:Y:S01]  /*11b0*/  SHF.R.S32.HI R11, RZ, 0x1f, R10 ;  /* 0x0000001fff0b7819 */ /* 0x000fe2000001140a */
[----:B------:R-:W-:Y:S01]  /*11c0*/  UIADD3 UR7, UR11, -0x1, URZ ;  /* 0xffffffff0b077890 */ /* 0x000fe2000fffe03f */
[----:B------:R-:W-:Y:S01]  /*11d0*/  LOP3.LUT R86, R7, 0x1, RZ, 0xfc, !PT ;  /* 0x0000000107567812 */ /* 0x000fe200078efcff */
[----:B------:R-:W-:Y:S01]  /*11e0*/  UMOV UR9, 0x400 ;  /* 0x0000040000097882 */ /* 0x000fe20000000000 */
[CC--:B------:R-:W-:Y:S01]  /*11f0*/  LEA.HI R15, R11.reuse, R10.reuse, RZ, 0x2 ;  /* 0x0000000a0b0f7211 */ /* 0x0c0fe200078f10ff */
[----:B------:R-:W-:Y:S01]  /*1200*/  UISETP.LT.AND UP0, UPT, UR13, 0x1, UPT ;  /* 0x000000010d00788c */ /* 0x000fe2000bf01270 */
[----:B------:R-:W-:Y:S01]  /*1210*/  LEA.HI R16, R11, R10, RZ, 0x5 ;  /* 0x0000000a0b107211 */ /* 0x000fe200078f28ff */
[----:B------:R-:W-:Y:S01]  /*1220*/  USHF.L.U32 UR22, UR13, 0x1, URZ ;  /* 0x000000010d167899 */ /* 0x000fe2000800063f */
[--C-:B------:R-:W-:Y:S01]  /*1230*/  SHF.R.S32.HI R14, RZ, 0x2, R15.reuse ;  /* 0x00000002ff0e7819 */ /* 0x100fe2000001140f */
[----:B------:R-:W-:Y:S01]  /*1240*/  USEL UR10, UR13, 0x1, UP0 ;  /* 0x000000010d0a7887 */ /* 0x000fe20008000000 */
[----:B------:R-:W-:Y:S01]  /*1250*/  SHF.R.S32.HI R17, RZ, 0x1f, R15 ;  /* 0x0000001fff117819 */ /* 0x000fe2000001140f */
[----:B------:R-:W-:Y:S01]  /*1260*/  UISETP.NE.AND UP0, UPT, UR7, URZ, UPT ;  /* 0x0000003f0700728c */ /* 0x000fe2000bf05270 */
[----:B------:R-:W-:Y:S01]  /*1270*/  LOP3.LUT R11, R15, 0xfffffffc, RZ, 0xc0, !PT ;  /* 0xfffffffc0f0b7812 */ /* 0x000fe200078ec0ff */
[----:B------:R-:W-:Y:S01]  /*1280*/  UIADD3 UR10, -UR10, UR13, URZ ;  /* 0x0000000d0a0a7290 */ /* 0x000fe2000fffe13f */
[----:B------:R-:W-:Y:S01]  /*1290*/  LEA.HI R17, R17, R14, RZ, 0x3 ;  /* 0x0000000e11117211 */ /* 0x000fe200078f18ff */
[----:B------:R-:W-:-:S02]  /*12a0*/  USEL UR16, URZ, 0x1, UP0 ;  /* 0x000000013f107887 */ /* 0x000fc40008000000 */
[----:B------:R-:W-:Y:S01]  /*12b0*/  IMAD.IADD R18, R10, 0x1, -R11 ;  /* 0x000000010a127824 */ /* 0x000fe200078e0a0b */
[----:B------:R-:W-:-:S03]  /*12c0*/  LOP3.LUT R17, R17, 0xfffffff8, RZ, 0xc0, !PT ;  /* 0xfffffff811117812 */ /* 0x000fc600078ec0ff */
[----:B------:R-:W-:Y:S01]  /*12d0*/  IMAD.U32 R87, RZ, RZ, UR16 ;  /* 0x00000010ff577e24 */ /* 0x000fe2000f8e00ff */
[----:B0-----:R-:W-:Y:S01]  /*12e0*/  ULEA UR9, UR6, UR9, 0x18 ;  /* 0x0000000906097291 */ /* 0x001fe2000f8ec03f */
[----:B------:R-:W-:Y:S01]  /*12f0*/  IMAD.IADD R14, R14, 0x1, -R17 ;  /* 0x000000010e0e7824 */ /* 0x000fe200078e0a11 */
[----:B------:R-:W-:Y:S01]  /*1300*/  USHF.L.U32 UR6, UR7, 0x3, URZ ;  /* 0x0000000307067899 */ /* 0x000fe2000800063f */
[----:B------:R-:W-:Y:S01]  /*1310*/  SHF.R.S32.HI R17, RZ, 0x5, R16 ;  /* 0x00000005ff117819 */ /* 0x000fe20000011410 */
[----:B------:R-:W-:Y:S02]  /*1320*/  UIADD3 UR7, UR9, 0x100, URZ ;  /* 0x0000010009077890 */ /* 0x000fe4000fffe03f */
[----:B------:R-:W-:Y:S01]  /*1330*/  ULOP3.LUT UR6, UR6, 0x8, URZ, 0xc0, !UPT ;  /* 0x0000000806067892 */ /* 0x000fe2000f8ec03f */
[--C-:B------:R-:W-:Y:S01]  /*1340*/  SHF.R.S32.HI R15, RZ, 0x1f, R14.reuse ;  /* 0x0000001fff0f7819 */ /* 0x100fe2000001140e */
[----:B------:R-:W-:Y:S01]  /*1350*/  UIADD3 UR8, UR9, 0x6100, URZ ;  /* 0x0000610009087890 */ /* 0x000fe2000fffe03f */
[----:B------:R-:W-:Y:S01]  /*1360*/  IMAD R19, R17, -0x10, -R14 ;  /* 0xfffffff011137824 */ /* 0x000fe200078e0a0e */
[----:B------:R-:W-:-:S02]  /*1370*/  USHF.R.U32.HI UR7, URZ, 0x4, UR7 ;  /* 0x000000043f077899 */ /* 0x000fc40008011607 */
[----:B------:R-:W-:Y:S01]  /*1380*/  USHF.R.U32.HI UR8, URZ, 0x4, UR8 ;  /* 0x000000043f087899 */ /* 0x000fe20008011608 */
[----:B------:R-:W-:Y:S01]  /*1390*/  IMAD.WIDE R10, R17, 0x10, R14 ;  /* 0x00000010110a7825 */ /* 0x000fe200078e020e */
[----:B------:R-:W-:Y:S02]  /*13a0*/  ULOP3.LUT UR24, UR6, 0x8, URZ, 0x3c, !UPT ;  /* 0x0000000806187892 */ /* 0x000fe4000f8e3c3f */
[----:B------:R-:W-:Y:S02]  /*13b0*/  ULOP3.LUT UR12, UR6, 0x18, URZ, 0x3c, !UPT ;  /* 0x00000018060c7892 */ /* 0x000fe4000f8e3c3f */
[----:B------:R-:W-:Y:S01]  /*13c0*/  UIADD3 UR23, UR9, 0x40, URZ ;  /* 0x0000004009177890 */ /* 0x000fe2000fffe03f */
[----:B------:R-:W-:Y:S01]  /*13d0*/  ULDC UR6, c[0x0][0x284] ;  /* 0x0000a10000067ab9 */ /* 0x000fe20000000800 */
[----:B------:R-:W-:Y:S01]  /*13e0*/  ULOP3.LUT UR7, UR7, 0x3fff, URZ, 0xc0, !UPT ;  /* 0x00003fff07077892 */ /* 0x000fe2000f8ec03f */
[----:B------:R-:W-:Y:S01]  /*13f0*/  VIADD R19, R19, UR6 ;  /* 0x0000000613137c36 */ /* 0x000fe20008000000 */
[----:B------:R-:W-:-:S02]  /*1400*/  ULOP3.LUT UR8, UR8, 0x3fff, URZ, 0xc0, !UPT ;  /* 0x00003fff08087892 */ /* 0x000fc4000f8ec03f */
[----:B------:R-:W-:Y:S02]  /*1410*/  ULEA UR11, UR11, UR23, 0x3 ;  /* 0x000000170b0b7291 */ /* 0x000fe4000f8e183f */
[----:B------:R-:W-:Y:S02]  /*1420*/  ULOP3.LUT UR14, UR7, 0x10000, URZ, 0xfc, !UPT ;  /* 0x00010000070e7892 */ /* 0x000fe4000f8efc3f */
[----:B------:R-:W-:-:S12]  /*1430*/  ULOP3.LUT UR15, UR8, 0x10000, URZ, 0xfc, !UPT ;  /* 0x00010000080f7892 */ /* 0x000fd8000f8efc3f */
.L_x_105:
[----:B------:R-:W-:Y:S01]  /*1440*/  SHF.L.U32 R14, R87, 0x1f, RZ ;  /* 0x0000001f570e7819 */ /* 0x000fe200000006ff */
[----:B------:R-:W0:Y:S01]  /*1450*/  LDC R15, c[0x0][0x28c] ;  /* 0x0000a300ff0f7b82 */ /* 0x000e220000000800 */
[----:B------:R-:W-:Y:S01]  /*1460*/  UMOV UR6, URZ ;  /* 0x0000003f00067c82 */ /* 0x000fe20008000000 */
[----:B------:R-:W-:Y:S01]  /*1470*/  UMOV UR25, UR5 ;  /* 0x0000000500197c82 */ /* 0x000fe20008000000 */
[----:B-1----:R-:W1:Y:S01]  /*1480*/  SYNCS.PHASECHK.TRANS64.TRYWAIT P0, [UR11+-0x8], R14 ;  /* 0xfffff80eff0075a7 */ /* 0x002e62000800014b */
[----:B0-----:R-:W-:Y:S01]  /*1490*/  ISETP.GE.AND P1, PT, R15, 0x1, PT ;  /* 0x000000010f00780c */ /* 0x001fe20003f26270 */
[----:B-1234-:R-:W-:-:S12]  /*14a0*/  @!P0 BRA `(.L_x_15) ;  /* 0x0000005000148947 */ /* 0x01efd80003800000 */
.L_x_126:
[----:B------:R-:W-:Y:S01]  /*14b0*/  UMOV UR7, URZ ;  /* 0x0000003f00077c82 */ /* 0x000fe20008000000 */
[----:B------:R-:W-:Y:S01]  /*14c0*/  UMOV UR8, URZ ;  /* 0x0000003f00087c82 */ /* 0x000fe20008000000 */
[----:B------:R-:W-:Y:S02]  /*14d0*/  CS2R R22, SRZ ;  /* 0x0000000000167805 */ /* 0x000fe4000001ff00 */
[----:B------:R-:W-:Y:S02]  /*14e0*/  CS2R R56, SRZ ;  /* 0x0000000000387805 */ /* 0x000fe4000001ff00 */
[----:B------:R-:W-:Y:S02]  /*14f0*/  CS2R R58, SRZ ;  /* 0x00000000003a7805 */ /* 0x000fe4000001ff00 */
[----:B------:R-:W-:Y:S02]  /*1500*/  CS2R R60, SRZ ;  /* 0x00000000003c7805 */ /* 0x000fe4000001ff00 */
[----:B------:R-:W-:-:S02]  /*1510*/  CS2R R62, SRZ ;  /* 0x00000000003e7805 */ /* 0x000fc4000001ff00 */
[----:B------:R-:W-:Y:S02]  /*1520*/  CS2R R64, SRZ ;  /* 0x0000000000407805 */ /* 0x000fe4000001ff00 */
        /* <DEDUP_REMOVED lines=9> */
[----:B------:R-:W-:Y:S01]  /*15c0*/  CS2R R84, SRZ ;  /* 0x0000000000547805 */ /* 0x000fe2000001ff00 */
[----:B------:R-:W-:Y:S01]  /*15d0*/  IMAD.U32 R17, RZ, RZ, UR4 ;  /* 0x00000004ff117e24 */ /* 0x000fe2000f8e00ff */
        /* <DEDUP_REMOVED lines=15> */
[----:B------:R-:W-:Y:S01]  /*16d0*/  CS2R R54, SRZ ;  /* 0x0000000000367805 */ /* 0x000fe2000001ff00 */
[----:B------:R-:W-:Y:S06]  /*16e0*/  @!P1 BRA `(.L_x_16) ;  /* 0x0000000400889947 */ /* 0x000fec0003800000 */
[----:B------:R-:W-:-:S13]  /*16f0*/  ISETP.NE.AND P1, PT, R86, 0x3, PT ;  /* 0x000000035600780c */ /* 0x000fda0003f25270 */
[----:B------:R-:W-:Y:S05]  /*1700*/  @!P1 BRA `(.L_x_17) ;  /* 0x0000000000049947 */ /* 0x000fea0003800000 */
[----:B------:R-:W-:Y:S01]  /*1710*/  BPT.TRAP 0x1 ;  /* 0x000000040000795c */ /* 0x000fe20000300000 */
.L_x_17:
[----:B------:R-:W-:Y:S01]  /*1720*/  ULEA UR6, UR5, UR9, 0x3 ;  /* 0x0000000905067291 */ /* 0x000fe2000f8e183f */
[----:B0-----:R-:W-:-:S05]  /*1730*/  IMAD.U32 R14, RZ, RZ, UR4 ;  /* 0x00000004ff0e7e24 */ /* 0x001fca000f8e00ff */
[----:B------:R-:W-:-:S04]  /*1740*/  SHF.L.U32 R14, R14, 0x1f, RZ ;  /* 0x0000001f0e0e7819 */ /* 0x000fc800000006ff */
[----:B------:R0:W1:Y:S01]  /*1750*/  SYNCS.PHASECHK.TRANS64.TRYWAIT P0, [UR6], R14 ;  /* 0x0000000eff0075a7 */ /* 0x0000620008000146 */
[----:B------:R-:W-:Y:S05]  /*1760*/  @!P1 BRA `(.L_x_18) ;  /* 0x0000000000049947 */ /* 0x000fea0003800000 */
[----:B------:R-:W-:Y:S01]  /*1770*/  BPT.TRAP 0x1 ;  /* 0x000000040000795c */ /* 0x000fe20000300000 */
.L_x_18:
[----:B-1----:R-:W-:Y:S05]  /*1780*/  @P0 BRA `(.L_x_19) ;  /* 0x0000000000080947 */ /* 0x002fea0003800000 */
[----:B------:R-:W1:Y:S02]  /*1790*/  SYNCS.PHASECHK.TRANS64.TRYWAIT P0, [UR6], R14 ;  /* 0x0000000eff0075a7 */ /* 0x000e640008000146 */
[----:B-1----:R-:W-:Y:S05]  /*17a0*/  @!P0 BRA `(.L_x_20) ;  /* 0x0000004c006c8947 */ /* 0x002fea0003800000 */
.L_x_19:
[----:B------:R-:W-:Y:S01]  /*17b0*/  ULEA UR6, UR5, UR14, 0x9 ;  /* 0x0000000e05067291 */ /* 0x000fe2000f8e483f */
[----:B------:R-:W-:Y:S01]  /*17c0*/  WARPGROUP.ARRIVE ;  /* 0x00000000000079c5 */ /* 0x000fe20000000000 */
[----:B------:R-:W-:Y:S01]  /*17d0*/  ULEA UR7, UR5, UR15, 0x9 ;  /* 0x0000000f05077291 */ /* 0x000fe2000f8e483f */
[----:B------:R-:W-:Y:S01]  /*17e0*/  CS2R R22, SRZ ;  /* 0x0000000000167805 */ /* 0x000fe2000001ff00 */
[----:B------:R-:W-:Y:S01]  /*17f0*/  UMOV UR17, 0x40000040 ;  /* 0x4000004000117882 */ /* 0x000fe20000000000 */
[----:B------:R-:W-:Y:S01]  /*1800*/  UMOV UR19, 0x40000040 ;  /* 0x4000004000137882 */ /* 0x000fe20000000000 */
[----:B------:R-:W-:Y:S01]  /*1810*/  CS2R R56, SRZ ;  /* 0x0000000000387805 */ /* 0x000fe2000001ff00 */
[----:B------:R-:W-:Y:S01]  /*1820*/  UMOV UR16, UR6 ;  /* 0x0000000600107c82 */ /* 0x000fe20008000000 */
[----:B------:R-:W-:Y:S01]  /*1830*/  CS2R R58, SRZ ;  /* 0x00000000003a7805 */ /* 0x000fe2000001ff00 */
[----:B------:R-:W-:Y:S01]  /*1840*/  UMOV UR18, UR7 ;  /* 0x0000000700127c82 */ /* 0x000fe20008000000 */
[----:B------:R-:W-:Y:S01]  /*1850*/  CS2R R60, SRZ ;  /* 0x00000000003c7805 */ /* 0x000fe2000001ff00 */
[----:B------:R-:W-:Y:S01]  /*1860*/  QGMMA.64x64x32.F32.E5M2.E5M2 R24, gdesc[UR16], RZ, !UPT ;  /* 0x00e00000101879f3 */ /* 0x000fe2000c7038ff */
[----:B------:R-:W-:Y:S01]  /*1870*/  UIADD3 UR16, UR6, 0x2, URZ ;  /* 0x0000000206107890 */ /* 0x000fe2000fffe03f */
[----:B------:R-:W-:Y:S01]  /*1880*/  CS2R R62, SRZ ;  /* 0x00000000003e7805 */ /* 0x000fe2000001ff00 */
[----:B------:R-:W-:Y:S01]  /*1890*/  UIADD3 UR18, UR7, 0x2, URZ ;  /* 0x0000000207127890 */ /* 0x000fe2000fffe03f */
[----:B------:R-:W-:Y:S01]  /*18a0*/  CS2R R64, SRZ ;  /* 0x0000000000407805 */ /* 0x000fe2000001ff00 */
[----:B------:R-:W-:Y:S01]  /*18b0*/  UMOV UR17, 0x40000040 ;  /* 0x4000004000117882 */ /* 0x000fe20000000000 */
[----:B------:R-:W-:Y:S01]  /*18c0*/  UMOV UR19, 0x40000040 ;  /* 0x4000004000137882 */ /* 0x000fe20000000000 */
        /* <DEDUP_REMOVED lines=10> */
[----:B------:R-:W-:Y:S01]  /*1970*/  QGMMA.64x64x32.F32.E5M2.E5M2 R24, gdesc[UR16], R24 ;  /* 0x00e00000101879f3 */ /* 0x000fe20008703818 */
[----:B------:R-:W-:Y:S02]  /*1980*/  UIADD3 UR16, UR6, 0x4, URZ ;  /* 0x0000000406107890 */ /* 0x000fe4000fffe03f */
[----:B------:R-:W-:Y:S01]  /*1990*/  UIADD3 UR18, UR7, 0x4, URZ ;  /* 0x0000000407127890 */ /* 0x000fe2000fffe03f */
[----:B------:R-:W-:Y:S01]  /*19a0*/  UMOV UR17, 0x40000040 ;  /* 0x4000004000117882 */ /* 0x000fe20000000000 */
[----:B------:R-:W-:-:S07]  /*19b0*/  UMOV UR19, 0x40000040 ;  /* 0x4000004000137882 */ /* 0x000fce0000000000 */
[----:B------:R-:W-:Y:S01]  /*19c0*/  QGMMA.64x64x32.F32.E5M2.E5M2 R24, gdesc[UR16], R24 ;  /* 0x00e00000101879f3 */ /* 0x000fe20008703818 */
[----:B------:R-:W-:Y:S02]  /*19d0*/  UIADD3 UR18, UR7, 0x6, URZ ;  /* 0x0000000607127890 */ /* 0x000fe4000fffe03f */
[----:B------:R-:W-:Y:S01]  /*19e0*/  UIADD3 UR16, UR6, 0x6, URZ ;  /* 0x0000000606107890 */ /* 0x000fe2000fffe03f */
[----:B------:R-:W-:Y:S01]  /*19f0*/  ULDC UR7, c[0x0][0x50c] ;  /* 0x0001430000077ab9 */ /* 0x000fe20000000800 */
[----:B------:R-:W-:Y:S01]  /*1a00*/  UMOV UR17, 0x40000040 ;  /* 0x4000004000117882 */ /* 0x000fe20000000000 */
[----:B------:R-:W-:Y:S01]  /*1a10*/  UISETP.NE.AND UP0, UPT, UR7, 0x4, UPT ;  /* 0x000000040700788c */ /* 0x000fe2000bf05270 */
[----:B------:R-:W-:Y:S01]  /*1a20*/  UMOV UR19, 0x40000040 ;  /* 0x4000004000137882 */ /* 0x000fe20000000000 */
[----:B------:R-:W-:Y:S02]  /*1a30*/  UMOV UR6, 0x4 ;  /* 0x0000000400067882 */ /* 0x000fe40000000000 */
[----:B------:R-:W-:-:S06]  /*1a40*/  USEL UR7, URZ, 0x1, UP0 ;  /* 0x000000013f077887 */ /* 0x000fcc0008000000 */
[----:B------:R-:W-:Y:S01]  /*1a50*/  ISETP.NE.AND P0, PT, RZ, UR7, PT ;  /* 0x00000007ff007c0c */ /* 0x000fe2000bf05270 */
[----:B------:R-:W-:-:S12]  /*1a60*/  QGMMA.64x64x32.F32.E5M2.E5M2 R24, gdesc[UR16], R24, gsb0 ;  /* 0x00e00000101879f3 */ /* 0x000fd80008003818 */
[----:B------:R-:W-:Y:S05]  /*1a70*/  @!P0 BRA `(.L_x_21) ;  /* 0x0000000000888947 */ /* 0x000fea0003800000 */
[----:B------:R-:W-:Y:S02]  /*1a80*/  WARPGROUP.DEPBAR.LE gsb0, 0x0 ;  /* 0x00008000000079c5 */ /* 0x000fe40000010000 */
[----:B------:R-:W-:-:S01]  /*1a90*/  FADD R85, RZ, R24 ;  /* 0x00000018ff557221 */ /* 0x000fc20000000000 */
[----:B------:R-:W-:Y:S01]  /*1aa0*/  FADD R84, RZ, R25 ;  /* 0x00000019ff547221 */ /* 0x000fe20000000000 */
        /* <DEDUP_REMOVED lines=30> */
[----:B------:R-:W-:-:S06]  /*1c90*/  UMOV UR6, URZ ;  /* 0x0000003f00067c82 */ /* 0x000fcc0008000000 */
.L_x_21:
[----:B------:R-:W-:-:S04]  /*1ca0*/  UIADD3 UR25, UR5, 0x1, URZ ;  /* 0x0000000105197890 */ /* 0x000fc8000fffe03f */
[----:B------:R-:W-:-:S04]  /*1cb0*/  UISETP.NE.AND UP0, UPT, UR25, 0x3, UPT ;  /* 0x000000031900788c */ /* 0x000fc8000bf05270 */
[----:B------:R-:W-:Y:S02]  /*1cc0*/  USEL UR8, URZ, 0x1, UP0 ;  /* 0x000000013f087887 */ /* 0x000fe40008000000 */
[----:B------:R-:W-:Y:S02]  /*1cd0*/  USEL UR25, UR25, URZ, UP0 ;  /* 0x0000003f19197287 */ /* 0x000fe40008000000 */
[----:B------:R-:W-:-:S06]  /*1ce0*/  ULOP3.LUT UR8, UR4, UR8, URZ, 0x3c, !UPT ;  /* 0x0000000804087292 */ /* 0x000fcc000f8e3c3f */
[----:B------:R-:W-:Y:S01]  /*1cf0*/  IMAD.U32 R17, RZ, RZ, UR8 ;  /* 0x00000008ff117e24 */ /* 0x000fe2000f8e00ff */
[----:B------:R-:W-:-:S06]  /*1d00*/  UMOV UR8, 0x1 ;  /* 0x0000000100087882 */ /* 0x000fcc0000000000 */
.L_x_16:
[----:B------:R-:W-:-:S06]  /*1d10*/  UISETP.GE.AND UP0, UPT, UR10, 0x1, UPT ;  /* 0x000000010a00788c */ /* 0x000fcc000bf06270 */
[----:B------:R-:W-:-:S13]  /*1d20*/  PLOP3.LUT P0, PT, PT, PT, UP0, 0x80, 0x0 ;  /* 0x000000000000781c */ /* 0x000fda0003f0f008 */
[----:B------:R-:W-:Y:S05]  /*1d30*/  @!P0 BRA `(.L_x_22) ;  /* 0x0000000400948947 */ /* 0x000fea0003800000 */
[----:B01----:R-:W-:Y:S01]  /*1d40*/  IMAD.U32 R14, RZ, RZ, UR10 ;  /* 0x0000000aff0e7e24 */ /* 0x003fe2000f8e00ff */
[----:B------:R-:W-:Y:S01]  /*1d50*/  UMOV UR26, UR5 ;  /* 0x00000005001a7c82 */ /* 0x000fe20008000000 */
[----:B------:R-:W-:-:S05]  /*1d60*/  ULDC UR27, c[0x0][0x50c] ;  /* 0x00014300001b7ab9 */ /* 0x000fca0000000800 */
.L_x_30:
[----:B------:R-:W-:-:S13]  /*1d70*/  ISETP.NE.AND P1, PT, R86, 0x3, PT ;  /* 0x000000035600780c */ /* 0x000fda0003f25270 */
[----:B01----:R-:W-:Y:S05]  /*1d80*/  @!P1 BRA `(.L_x_23) ;  /* 0x0000000000049947 */ /* 0x003fea0003800000 */
[----:B------:R-:W-:Y:S01]  /*1d90*/  BPT.TRAP 0x1 ;  /* 0x000000040000795c */ /* 0x000fe20000300000 */
.L_x_23:
[----:B------:R-:W-:Y:S01]  /*1da0*/  ULEA UR16, UR25, UR9, 0x3 ;  /* 0x0000000919107291 */ /* 0x000fe2000f8e183f */
[----:B------:R-:W-:-:S08]  /*1db0*/  SHF.L.U32 R15, R17, 0x1f, RZ ;  /* 0x0000001f110f7819 */ /* 0x000fd000000006ff */
[----:B------:R0:W1:Y:S01]  /*1dc0*/  SYNCS.PHASECHK.TRANS64.TRYWAIT P0, [UR16], R15 ;  /* 0x0000000fff0075a7 */ /* 0x0000620008000150 */
[----:B------:R-:W-:Y:S05]  /*1dd0*/  @!P1 BRA `(.L_x_24) ;  /* 0x0000000000049947 */ /* 0x000fea0003800000 */
[----:B------:R-:W-:Y:S01]  /*1de0*/  BPT.TRAP 0x1 ;  /* 0x000000040000795c */ /* 0x000fe20000300000 */
.L_x_24:
[----:B-1----:R-:W-:Y:S05]  /*1df0*/  @P0 BRA `(.L_x_25) ;  /* 0x0000000000080947 */ /* 0x002fea0003800000 */
[----:B------:R-:W1:Y:S02]  /*1e00*/  SYNCS.PHASECHK.TRANS64.TRYWAIT P0, [UR16], R15 ;  /* 0x0000000fff0075a7 */ /* 0x000e640008000150 */
[----:B-1----:R-:W-:Y:S05]  /*1e10*/  @!P0 BRA `(.L_x_26) ;  /* 0x0000004400e88947 */ /* 0x002fea0003800000 */
.L_x_25:
[----:B------:R-:W-:Y:S01]  /*1e20*/  UISETP.NE.AND UP0, UPT, UR7, URZ, UPT ;  /* 0x0000003f0700728c */ /* 0x000fe2000bf05270 */
[----:B------:R-:W-:Y:S01]  /*1e30*/  WARPGROUP.ARRIVE ;  /* 0x00000000000079c5 */ /* 0x000fe20000000000 */
[----:B------:R-:W-:Y:S02]  /*1e40*/  ULEA UR7, UR25, UR14, 0x9 ;  /* 0x0000000e19077291 */ /* 0x000fe4000f8e483f */
[----:B------:R-:W-:Y:S01]  /*1e50*/  USEL UR8, UR8, URZ, !UP0 ;  /* 0x0000003f08087287 */ /* 0x000fe2000c000000 */
[----:B------:R-:W-:Y:S01]  /*1e60*/  UMOV UR17, 0x40000040 ;  /* 0x4000004000117882 */ /* 0x000fe20000000000 */
[----:B------:R-:W-:Y:S02]  /*1e70*/  UMOV UR19, 0x40000040 ;  /* 0x4000004000137882 */ /* 0x000fe40000000000 */
[----:B------:R-:W-:Y:S02]  /*1e80*/  UISETP.NE.U32.AND UP0, UPT, UR8, URZ, UPT ;  /* 0x0000003f0800728c */ /* 0x000fe4000bf05070 */
[----:B------:R-:W-:Y:S01]  /*1e90*/  ULEA UR8, UR25, UR15, 0x9 ;  /* 0x0000000f19087291 */ /* 0x000fe2000f8e483f */
[----:B------:R-:W-:Y:S01]  /*1ea0*/  UMOV UR16, UR7 ;  /* 0x0000000700107c82 */ /* 0x000fe20008000000 */
[----:B------:R-:W-:-:S05]  /*1eb0*/  UIADD3 UR6, UR6, 0x4, URZ ;  /* 0x0000000406067890 */ /* 0x000fca000fffe03f */
[----:B------:R-:W-:Y:S02]  /*1ec0*/  UMOV UR18, UR8 ;  /* 0x0000000800127c82 */ /* 0x000fe40008000000 */
[----:B------:R-:W-:Y:S01]  /*1ed0*/  QGMMA.64x64x32.F32.E5M2.E5M2 R24, gdesc[UR16], R24, UP0 ;  /* 0x00e00000101879f3 */ /* 0x000fe2000bf03818 */
[----:B------:R-:W-:Y:S02]  /*1ee0*/  UIADD3 UR16, UR7, 0x2, URZ ;  /* 0x0000000207107890 */ /* 0x000fe4000fffe03f */
[----:B------:R-:W-:Y:S01]  /*1ef0*/  UIADD3 UR18, UR8, 0x2, URZ ;  /* 0x0000000208127890 */ /* 0x000fe2000fffe03f */
[----:B------:R-:W-:Y:S01]  /*1f00*/  UMOV UR17, 0x40000040 ;  /* 0x4000004000117882 */ /* 0x000fe20000000000 */
[----:B------:R-:W-:Y:S01]  /*1f10*/  UMOV UR19, 0x40000040 ;  /* 0x4000004000137882 */ /* 0x000fe20000000000 */
[----:B------:R-:W-:-:S06]  /*1f20*/  UISETP.NE.AND UP0, UPT, UR6, UR27, UPT ;  /* 0x0000001b0600728c */ /* 0x000fcc000bf05270 */
        /* <DEDUP_REMOVED lines=8> */
[----:B------:R-:W-:Y:S01]  /*1fb0*/  UMOV UR17, 0x40000040 ;  /* 0x4000004000117882 */ /* 0x000fe20000000000 */
[----:B------:R-:W-:Y:S01]  /*1fc0*/  UMOV UR19, 0x40000040 ;  /* 0x4000004000137882 */ /* 0x000fe20000000000 */
[----:B------:R-:W-:-:S06]  /*1fd0*/  USEL UR7, URZ, 0x1, UP0 ;  /* 0x000000013f077887 */ /* 0x000fcc0008000000 */
[----:B------:R-:W-:Y:S01]  /*1fe0*/  ISETP.NE.AND P0, PT, RZ, UR7, PT ;  /* 0x00000007ff007c0c */ /* 0x000fe2000bf05270 */
[----:B------:R-:W-:Y:S03]  /*1ff0*/  QGMMA.64x64x32.F32.E5M2.E5M2 R24, gdesc[UR16], R24, gsb0 ;  /* 0x00e00000101879f3 */ /* 0x000fe60008003818 */
[----:B------:R-:W-:-:S09]  /*2000*/  WARPGROUP.DEPBAR.LE gsb0, 0x1 ;  /* 0x00008000000079c5 */ /* 0x000fd20000010100 */
[----:B------:R-:W-:Y:S05]  /*2010*/  @!P0 BRA `(.L_x_27) ;  /* 0x0000000000888947 */ /* 0x000fea0003800000 */
[----:B------:R-:W-:Y:S02]  /*2020*/  WARPGROUP.DEPBAR.LE gsb0, 0x0 ;  /* 0x00008000000079c5 */ /* 0x000fe40000010000 */
[----:B------:R-:W-:-:S01]  /*2030*/  FADD R85, R24, R85 ;  /* 0x0000005518557221 */ /* 0x000fc20000000000 */
[----:B------:R-:W-:Y:S01]  /*2040*/  FADD R84, R25, R84 ;  /* 0x0000005419547221 */ /* 0x000fe20000000000 */
        /* <DEDUP_REMOVED lines=30> */
[----:B------:R-:W-:-:S06]  /*2230*/  UMOV UR6, URZ ;  /* 0x0000003f00067c82 */ /* 0x000fcc0008000000 */
.L_x_27:
[----:B------:R-:W-:Y:S05]  /*2240*/  @!P1 BRA `(.L_x_28) ;  /* 0x0000000000049947 */ /* 0x000fea0003800000 */
[----:B------:R-:W-:Y:S01]  /*2250*/  BPT.TRAP 0x1 ;  /* 0x000000040000795c */ /* 0x000fe20000300000 */
.L_x_28:
[----:B------:R-:W-:Y:S01]  /*2260*/  ULEA UR8, UR26, UR9, 0x3 ;  /* 0x000000091a087291 */ /* 0x000fe2000f8e183f */
[----:B------:R-:W-:-:S03]  /*2270*/  ISETP.GT.U32.AND P0, PT, R7, 0x1, PT ;  /* 0x000000010700780c */ /* 0x000fc60003f04070 */
[----:B------:R-:W-:-:S04]  /*2280*/  UIADD3 UR8, UR8, 0x18, URZ ;  /* 0x0000001808087890 */ /* 0x000fc8000fffe03f */
[----:B------:R-:W-:-:S09]  /*2290*/  UPRMT UR8, URZ, 0x654, UR8 ;  /* 0x000006543f087896 */ /* 0x000fd20008000008 */
[----:B------:R-:W-:Y:S01]  /*22a0*/  SYNCS.ARRIVE.TRANS64.RED.A1T0 RZ, [UR8], RZ ;  /* 0x000000ffffff79a7 */ /* 0x000fe20008100408 */
[----:B------:R-:W-:Y:S05]  /*22b0*/  @P0 BRA `(.L_x_29) ;  /* 0x0000000000040947 */ /* 0x000fea0003800000 */
[----:B------:R-:W-:Y:S01]  /*22c0*/  BPT.TRAP 0x1 ;  /* 0x000000040000795c */ /* 0x000fe20000300000 */
.L_x_29:
[----:B------:R-:W-:Y:S01]  /*22d0*/  UIADD3 UR25, UR25, 0x1, URZ ;  /* 0x0000000119197890 */ /* 0x000fe2000fffe03f */
[C---:B------:R-:W-:Y:S01]  /*22e0*/  ISETP.GT.AND P0, PT, R14.reuse, 0x1, PT ;  /* 0x000000010e00780c */ /* 0x040fe20003f04270 */
[----:B------:R-:W-:Y:S01]  /*22f0*/  UIADD3 UR26, UR26, 0x1, URZ ;  /* 0x000000011a1a7890 */ /* 0x000fe2000fffe03f */
[----:B------:R-:W-:Y:S01]  /*2300*/  VIADD R14, R14, 0xffffffff ;  /* 0xffffffff0e0e7836 */ /* 0x000fe20000000000 */
[----:B------:R-:W-:Y:S02]  /*2310*/  UISETP.NE.AND UP0, UPT, UR25, 0x3, UPT ;  /* 0x000000031900788c */ /* 0x000fe4000bf05270 */
[----:B------:R-:W-:Y:S02]  /*2320*/  UISETP.NE.AND UP1, UPT, UR26, 0x3, UPT ;  /* 0x000000031a00788c */ /* 0x000fe4000bf25270 */
[----:B------:R-:W-:Y:S02]  /*2330*/  USEL UR8, URZ, 0x1, UP0 ;  /* 0x000000013f087887 */ /* 0x000fe40008000000 */
[----:B------:R-:W-:-:S02]  /*2340*/  USEL UR25, UR25, URZ, UP0 ;  /* 0x0000003f19197287 */ /* 0x000fc40008000000 */
[----:B------:R-:W-:Y:S02]  /*2350*/  USEL UR26, UR26, URZ, UP1 ;  /* 0x0000003f1a1a7287 */ /* 0x000fe40008800000 */
[----:B------:R-:W-:Y:S01]  /*2360*/  LOP3.LUT R17, R17, UR8, RZ, 0x3c, !PT ;  /* 0x0000000811117c12 */ /* 0x000fe2000f8e3cff */
[----:B------:R-:W-:Y:S01]  /*2370*/  UMOV UR8, 0x1 ;  /* 0x0000000100087882 */ /* 0x000fe20000000000 */
[----:B------:R-:W-:Y:S08]  /*2380*/  @P0 BRA `(.L_x_30) ;  /* 0xfffffff800780947 */ /* 0x000ff0000383ffff */
.L_x_22:
[----:B------:R-:W-:Y:S01]  /*2390*/  UISETP.NE.AND UP0, UPT, UR6, URZ, UPT ;  /* 0x0000003f0600728c */ /* 0x000fe2000bf05270 */
[----:B01----:R-:W0:Y:S01]  /*23a0*/  LDC R14, c[0x0][0x28c] ;  /* 0x0000a300ff0e7b82 */ /* 0x003e220000000800 */
[----:B------:R-:W-:Y:S02]  /*23b0*/  IMAD.U32 R15, RZ, RZ, UR24 ;  /* 0x00000018ff0f7e24 */ /* 0x000fe4000f8e00ff */
[----:B------:R-:W-:-:S06]  /*23c0*/  USEL UR6, URZ, 0x1, !UP0 ;  /* 0x000000013f067887 */ /* 0x000fcc000c000000 */
[----:B------:R-:W-:-:S13]  /*23d0*/  ISETP.NE.AND P0, PT, RZ, UR6, PT ;  /* 0x00000006ff007c0c */ /* 0x000fda000bf05270 */
[----:B------:R-:W-:Y:S05]  /*23e0*/  @!P0 BRA `(.L_x_31) ;  /* 0x0000000000848947 */ /* 0x000fea0003800000 */
[----:B------:R-:W-:Y:S02]  /*23f0*/  WARPGROUP.DEPBAR.LE gsb0, 0x0 ;  /* 0x00008000000079c5 */ /* 0x000fe40000010000 */
[----:B------:R-:W-:Y:S01]  /*2400*/  FADD R85, R24, R85 ;  /* 0x0000005518557221 */ /* 0x000fe20000000000 */
        /* <DEDUP_REMOVED lines=30> */
[----:B------:R-:W-:-:S07]  /*25f0*/  FADD R22, R22, R55 ;  /* 0x0000003716167221 */ /* 0x000fce0000000000 */
.L_x_31:
[----:B0-----:R-:W-:Y:S01]  /*2600*/  ISETP.GE.AND P0, PT, R14, 0x1, PT ;  /* 0x000000010e00780c */ /* 0x001fe20003f06270 */
[----:B------:R0:W-:Y:S01]  /*2610*/  SYNCS.ARRIVE.TRANS64.A1T0 RZ, [R15+UR23], RZ ;  /* 0x000000ff0fff79a7 */ /* 0x0001e20008100017 */
[----:B------:R-:W-:-:S11]  /*2620*/  WARPGROUP.DEPBAR.LE gsb0, 0x0 ;  /* 0x00008000000079c5 */ /* 0x000fd60000010000 */
[----:B------:R-:W-:Y:S05]  /*2630*/  @!P0 BRA `(.L_x_32) ;  /* 0x0000000000388947 */ /* 0x000fea0003800000 */
[----:B------:R-:W-:-:S13]  /*2640*/  ISETP.NE.AND P0, PT, R86, 0x3, PT ;  /* 0x000000035600780c */ /* 0x000fda0003f05270 */
[----:B------:R-:W-:Y:S05]  /*2650*/  @!P0 BRA `(.L_x_33) ;  /* 0x0000000000048947 */ /* 0x000fea0003800000 */
[----:B------:R-:W-:Y:S01]  /*2660*/  BPT.TRAP 0x1 ;  /* 0x000000040000795c */ /* 0x000fe20000300000 */
.L_x_33:
[----:B------:R-:W-:Y:S01]  /*2670*/  UIADD3 UR8, UR10, UR5, URZ ;  /* 0x000000050a087290 */ /* 0x000fe2000fffe03f */
[----:B------:R-:W-:-:S03]  /*2680*/  ISETP.GT.U32.AND P0, PT, R7, 0x1, PT ;  /* 0x000000010700780c */ /* 0x000fc60003f04070 */
[----:B------:R-:W-:-:S04]  /*2690*/  UIMAD.WIDE.U32 UR6, UR8, -0x55555555, URZ ;  /* 0xaaaaaaab080678a5 */ /* 0x000fc8000f8e003f */
[----:B------:R-:W-:-:S04]  /*26a0*/  USHF.R.U32.HI UR6, URZ, 0x1, UR7 ;  /* 0x000000013f067899 */ /* 0x000fc80008011607 */
[----:B------:R-:W-:-:S04]  /*26b0*/  UIMAD UR8, UR6, -0x3, UR8 ;  /* 0xfffffffd060878a4 */ /* 0x000fc8000f8e0208 */
[----:B------:R-:W-:-:S04]  /*26c0*/  ULEA UR8, UR8, UR9, 0x3 ;  /* 0x0000000908087291 */ /* 0x000fc8000f8e183f */
[----:B------:R-:W-:-:S04]  /*26d0*/  UIADD3 UR8, UR8, 0x18, URZ ;  /* 0x0000001808087890 */ /* 0x000fc8000fffe03f */
[----:B------:R-:W-:-:S09]  /*26e0*/  UPRMT UR8, URZ, 0x654, UR8 ;  /* 0x000006543f087896 */ /* 0x000fd20008000008 */
[----:B------:R-:W-:Y:S01]  /*26f0*/  SYNCS.ARRIVE.TRANS64.RED.A1T0 RZ, [UR8], RZ ;  /* 0x000000ffffff79a7 */ /* 0x000fe20008100408 */
[----:B------:R-:W-:Y:S05]  /*2700*/  @P0 BRA `(.L_x_32) ;  /* 0x0000000000040947 */ /* 0x000fea0003800000 */
[----:B------:R-:W-:Y:S01]  /*2710*/  BPT.TRAP 0x1 ;  /* 0x000000040000795c */ /* 0x000fe20000300000 */
.L_x_32:
[----:B------:R-:W-:Y:S01]  /*2720*/  SHF.L.U32 R14, R87, 0x1f, RZ ;  /* 0x0000001f570e7819 */ /* 0x000fe200000006ff */
[----:B------:R-:W-:Y:S01]  /*2730*/  UIADD3 UR5, UR22, UR5, URZ ;  /* 0x0000000516057290 */ /* 0x000fe2000fffe03f */
[----:B------:R-:W1:Y:S01]  /*2740*/  LDC R29, c[0x0][0x288] ;  /* 0x0000a200ff1d7b82 */ /* 0x000e620000000800 */
[----:B------:R-:W-:Y:S01]  /*2750*/  UISETP.GE.U32.AND UP1, UPT, UR22, 0x3, UPT ;  /* 0x000000031600788c */ /* 0x000fe2000bf26070 */
[----:B------:R-:W-:Y:S01]  /*2760*/  IMAD.SHL.U32 R20, R18, 0x2, RZ ;  /* 0x0000000212147824 */ /* 0x000fe200078e00ff */
[----:B------:R-:W-:Y:S02]  /*2770*/  UISETP.GT.U32.AND UP0, UPT, UR5, 0x2, UPT ;  /* 0x000000020500788c */ /* 0x000fe4000bf04070 */
[----:B------:R-:W-:Y:S02]  /*2780*/  UIMAD.WIDE.U32 UR6, UR5, -0x55555555, URZ ;  /* 0xaaaaaaab050678a5 */ /* 0x000fe4000f8e003f */
[----:B------:R-:W-:Y:S01]  /*2790*/  UISETP.LT.U32.AND UP0, UPT, UR22, 0x3, UP0 ;  /* 0x000000031600788c */ /* 0x000fe20008701070 */
[----:B------:R-:W2:Y:S01]  /*27a0*/  SYNCS.PHASECHK.TRANS64.TRYWAIT P0, [UR11+0x8], R14 ;  /* 0x0000080eff0075a7 */ /* 0x000ea2000800014b */
[----:B------:R-:W-:Y:S01]  /*27b0*/  USHF.R.U32.HI UR6, URZ, 0x1, UR7 ;  /* 0x000000013f067899 */ /* 0x000fe20008011607 */
[----:B------:R-:W-:Y:S01]  /*27c0*/  SHF.R.S32.HI R21, RZ, 0x1f, R20 ;  /* 0x0000001fff157819 */ /* 0x000fe20000011414 */
[----:B------:R-:W-:-:S02]  /*27d0*/  USEL UR8, URZ, 0x1, !UP0 ;  /* 0x000000013f087887 */ /* 0x000fc4000c000000 */
[----:B------:R-:W-:Y:S02]  /*27e0*/  UIMAD UR5, UR6, -0x3, UR5 ;  /* 0xfffffffd060578a4 */ /* 0x000fe4000f8e0205 */
[----:B------:R-:W-:-:S04]  /*27f0*/  ULOP3.LUT UR4, UR4, UR8, URZ, 0x3c, !UPT ;  /* 0x0000000804047292 */ /* 0x000fc8000f8e3c3f */
[----:B------:R-:W-:Y:S01]  /*2800*/  @UP1 ULOP3.LUT UR4, UR4, 0x1, UR6, 0x78, !UPT ;  /* 0x0000000104041892 */ /* 0x000fe2000f8e7806 */
[----:B-12---:R-:W-:Y:S11]  /*2810*/  @!P0 BRA `(.L_x_34) ;  /* 0x0000003c00808947 */ /* 0x006ff60003800000 */
.L_x_127:
[----:B------:R-:W-:Y:S01]  /*2820*/  IMAD.SHL.U32 R31, R4, 0x40, RZ ;  /* 0x00000040041f7824 */ /* 0x000fe200078e00ff */
[----:B------:R-:W-:Y:S01]  /*2830*/  ULDC UR8, c[0x0][0x284] ;  /* 0x0000a10000087ab9 */ /* 0x000fe20000000800 */
[----:B------:R-:W-:Y:S01]  /*2840*/  IMAD.SHL.U32 R4, R6, 0x40, RZ ;  /* 0x0000004006047824 */ /* 0x000fe200078e00ff */
[----:B------:R-:W-:Y:S01]  /*2850*/  SHF.R.S32.HI R30, RZ, 0x1f, R5 ;  /* 0x0000001fff1e7819 */ /* 0x000fe20000011405 */
[----:B------:R-:W-:Y:S01]  /*2860*/  ULDC.64 UR6, c[0x0][0x5d0] ;  /* 0x0001740000067ab9 */ /* 0x000fe20000000a00 */
[----:B------:R-:W-:Y:S01]  /*2870*/  SHF.R.S32.HI R28, RZ, 0x1f, R31 ;  /* 0x0000001fff1c7819 */ /* 0x000fe2000001141f */
[----:B0-----:R-:W-:Y:S01]  /*2880*/  IMAD.WIDE.U32 R14, R5, UR6, R20 ;  /* 0x00000006050e7c25 */ /* 0x001fe2000f8e0014 */
[----:B------:R-:W-:-:S03]  /*2890*/  ISETP.GE.AND P0, PT, R4, UR8, PT ;  /* 0x0000000804007c0c */ /* 0x000fc6000bf06270 */
[----:B------:R-:W-:Y:S01]  /*28a0*/  IMAD R16, R30, UR6, RZ ;  /* 0x000000061e107c24 */ /* 0x000fe2000f8e02ff */
[C---:B------:R-:W-:Y:S02]  /*28b0*/  ISETP.GE.OR P0, PT, R31.reuse, R29, P0 ;  /* 0x0000001d1f00720c */ /* 0x040fe40000706670 */
[----:B------:R-:W-:Y:S01]  /*28c0*/  IADD3 R14, P1, R31, R14, RZ ;  /* 0x0000000e1f0e7210 */ /* 0x000fe20007f3e0ff */
[----:B------:R-:W-:-:S05]  /*28d0*/  IMAD R17, R5, UR7, R16 ;  /* 0x0000000705117c24 */ /* 0x000fca000f8e0210 */
[----:B------:R-:W-:-:S05]  /*28e0*/  IADD3.X R15, R28, R15, R17, P1, !PT ;  /* 0x0000000f1c0f7210 */ /* 0x000fca0000ffe411 */
[----:B------:R-:W-:Y:S05]  /*28f0*/  @P0 BRA `(.L_x_35) ;  /* 0x0000002400a80947 */ /* 0x000fea0003800000 */
[----:B------:R-:W0:Y:S01]  /*2900*/  LDC.64 R24, c[0x0][0x5c8] ;  /* 0x00017200ff187b82 */ /* 0x000e220000000a00 */
[----:B------:R-:W-:Y:S01]  /*2910*/  IMAD.WIDE R26, R6, 0x40, R10 ;  /* 0x00000040061a7825 */ /* 0x000fe200078e020a */
[----:B------:R-:W-:Y:S01]  /*2920*/  ULDC.64 UR6, c[0x0][0x5c0] ;  /* 0x0001700000067ab9 */ /* 0x000fe20000000a00 */
[----:B------:R-:W-:Y:S02]  /*2930*/  BSSY B0, `(.L_x_35) ;  /* 0x0000266000007945 */ /* 0x000fe40003800000 */
[-C--:B0-----:R-:W-:Y:S02]  /*2940*/  IMAD R6, R27, R24.reuse, RZ ;  /* 0x000000181b067224 */ /* 0x081fe400078e02ff */
[----:B------:R-:W-:-:S04]  /*2950*/  IMAD.WIDE.U32 R14, R26, R24, R14 ;  /* 0x000000181a0e7225 */ /* 0x000fc800078e000e */
[----:B------:R-:W-:Y:S01]  /*2960*/  IMAD R17, R26, R25, R6 ;  /* 0x000000191a117224 */ /* 0x000fe200078e0206 */
[----:B------:R-:W-:Y:S02]  /*2970*/  LEA R16, P0, R24, R14, 0x3 ;  /* 0x0000000e18107211 */ /* 0x000fe400078018ff */
[----:B------:R-:W-:Y:S01]  /*2980*/  IADD3 R14, P1, R14, UR6, RZ ;  /* 0x000000060e0e7c10 */ /* 0x000fe2000ff3e0ff */
[----:B------:R-:W-:Y:S01]  /*2990*/  IMAD.IADD R17, R15, 0x1, R17 ;  /* 0x000000010f117824 */ /* 0x000fe200078e0211 */
[----:B------:R-:W-:-:S04]  /*29a0*/  IADD3 R16, P2, R16, UR6, RZ ;  /* 0x0000000610107c10 */ /* 0x000fc8000ff5e0ff */
[----:B------:R-:W-:Y:S01]  /*29b0*/  LEA.HI.X R6, R24, R17, R25, 0x3, P0 ;  /* 0x0000001118067211 */ /* 0x000fe200000f1c19 */
[----:B------:R-:W-:Y:S01]  /*29c0*/  IMAD R24, R18, -0x2, R29 ;  /* 0xfffffffe12187824 */ /* 0x000fe200078e021d */
[----:B-----5:R-:W-:Y:S02]  /*29d0*/  FSETP.NEU.AND P0, PT, R13, RZ, PT ;  /* 0x000000ff0d00720b */ /* 0x020fe40003f0d000 */
[----:B------:R-:W-:Y:S01]  /*29e0*/  IADD3.X R15, R17, UR7, RZ, P1, !PT ;  /* 0x00000007110f7c10 */ /* 0x000fe20008ffe4ff */
[----:B------:R-:W-:Y:S01]  /*29f0*/  IMAD.IADD R24, R24, 0x1, -R31 ;  /* 0x0000000118187824 */ /* 0x000fe200078e0a1f */
[----:B------:R-:W-:Y:S01]  /*2a00*/  IADD3.X R17, R6, UR7, RZ, P2, !PT ;  /* 0x0000000706117c10 */ /* 0x000fe200097fe4ff */
[----:B------:R-:W-:-:S08]  /*2a10*/  IMAD.IADD R6, R19, 0x1, -R4 ;  /* 0x0000000113067824 */ /* 0x000fd000078e0a04 */
[----:B------:R-:W-:Y:S05]  /*2a20*/  @!P0 BRA `(.L_x_36) ;  /* 0x0000001c00188947 */ /* 0x000fea0003800000 */
[----:B------:R-:W-:Y:S01]  /*2a30*/  ULDC.64 UR6, c[0x0][0x5b8] ;  /* 0x00016e0000067ab9 */ /* 0x000fe20000000a00 */
[----:B------:R-:W-:Y:S01]  /*2a40*/  ULDC.64 UR16, c[0x0][0x5a8] ;  /* 0x00016a0000107ab9 */ /* 0x000fe20000000a00 */
[----:B------:R-:W-:Y:S01]  /*2a50*/  IMAD.WIDE.U32 R20, R5, UR6, R20 ;  /* 0x0000000605147c25 */ /* 0x000fe2000f8e0014 */
[----:B------:R-:W-:Y:S03]  /*2a60*/  BSSY B1, `(.L_x_37) ;  /* 0x0000010000017945 */ /* 0x000fe60003800000 */
[----:B------:R-:W-:Y:S01]  /*2a70*/  IMAD R4, R30, UR6, RZ ;  /* 0x000000061e047c24 */ /* 0x000fe2000f8e02ff */
[----:B------:R-:W-:-:S03]  /*2a80*/  IADD3 R20, P0, R31, R20, RZ ;  /* 0x000000141f147210 */ /* 0x000fc60007f1e0ff */
[----:B------:R-:W-:Y:S01]  /*2a90*/  IMAD R5, R5, UR7, R4 ;  /* 0x0000000705057c24 */ /* 0x000fe2000f8e0204 */
[----:B------:R-:W-:Y:S02]  /*2aa0*/  ULDC.64 UR6, c[0x0][0x5b0] ;  /* 0x00016c0000067ab9 */ /* 0x000fe40000000a00 */
[----:B------:R-:W-:Y:S02]  /*2ab0*/  IMAD R25, R27, UR6, RZ ;  /* 0x000000061b197c24 */ /* 0x000fe4000f8e02ff */
[----:B------:R-:W-:Y:S02]  /*2ac0*/  IADD3.X R21, R28, R21, R5, P0, !PT ;  /* 0x000000151c157210 */ /* 0x000fe400007fe405 */
[----:B------:R-:W-:Y:S01]  /*2ad0*/  ISETP.GE.AND P0, PT, R24, 0x1, PT ;  /* 0x000000011800780c */ /* 0x000fe20003f06270 */
[C---:B------:R-:W-:Y:S02]  /*2ae0*/  IMAD R25, R26.reuse, UR7, R25 ;  /* 0x000000071a197c24 */ /* 0x040fe4000f8e0219 */
[----:B------:R-:W-:Y:S01]  /*2af0*/  IMAD.WIDE.U32 R4, R26, UR6, R20 ;  /* 0x000000061a047c25 */ /* 0x000fe2000f8e0014 */
[----:B------:R-:W-:-:S02]  /*2b00*/  ISETP.LT.OR P3, PT, R6, 0x1, !P0 ;  /* 0x000000010600780c */ /* 0x000fc40004761670 */
[----:B------:R-:W-:-:S04]  /*2b10*/  IADD3 R4, P1, R4, UR16, RZ ;  /* 0x0000001004047c10 */ /* 0x000fc8000ff3e0ff */
[--C-:B------:R-:W-:Y:S02]  /*2b20*/  IADD3.X R5, R5, UR17, R25.reuse, P1, !PT ;  /* 0x0000001105057c10 */ /* 0x100fe40008ffe419 */
[----:B------:R-:W-:-:S05]  /*2b30*/  PRMT R25, RZ, 0x7610, R25 ;  /* 0x00007610ff197816 */ /* 0x000fca0000000019 */
[----:B------:R-:W-:Y:S05]  /*2b40*/  @P3 BRA `(.L_x_38) ;  /* 0x0000000000043947 */ /* 0x000fea0003800000 */
[----:B------:R0:W5:Y:S02]  /*2b50*/  LDG.E.U8 R25, desc[UR20][R4.64] ;  /* 0x0000001404197981 */ /* 0x000164000c1e1100 */
.L_x_38:
[----:B------:R-:W-:Y:S05]  /*2b60*/  BSYNC B1 ;  /* 0x0000000000017941 */ /* 0x000fea0003800000 */
.L_x_37:
[----:B-----5:R-:W-:Y:S01]  /*2b70*/  LOP3.LUT R25, R25, 0xff, RZ, 0xc0, !PT ;  /* 0x000000ff19197812 */ /* 0x020fe200078ec0ff */
[----:B------:R-:W-:Y:S01]  /*2b80*/  BSSY B1, `(.L_x_39) ;  /* 0x000000c000017945 */ /* 0x000fe20003800000 */
[----:B------:R-:W-:Y:S02]  /*2b90*/  ISETP.GE.AND P1, PT, R24, 0x2, PT ;  /* 0x000000021800780c */ /* 0x000fe40003f26270 */
[----:B------:R-:W-:Y:S02]  /*2ba0*/  F2FP.F16.E5M2.UNPACK_B R25, R25 ;  /* 0x00000019ff19723e */ /* 0x000fe400020004ff */
[----:B------:R-:W-:-:S03]  /*2bb0*/  ISETP.LT.OR P2, PT, R6, 0x1, !P1 ;  /* 0x000000010600780c */ /* 0x000fc60004f41670 */
[----:B------:R-:W-:Y:S01]  /*2bc0*/  HADD2.F32 R28, -RZ, R25.H0_H0 ;  /* 0x20000019ff1c7230 */ /* 0x000fe20000004100 */
[----:B------:R-:W-:-:S04]  /*2bd0*/  PRMT R25, RZ, 0x7610, R25 ;  /* 0x00007610ff197816 */ /* 0x000fc80000000019 */
[----:B------:R-:W-:-:S04]  /*2be0*/  FMUL R28, R28, R13 ;  /* 0x0000000d1c1c7220 */ /* 0x000fc80000400000 */
[----:B------:R-:W-:-:S05]  /*2bf0*/  FFMA R28, R85, R12, R28 ;  /* 0x0000000c551c7223 */ /* 0x000fca000000001c */
[----:B------:R-:W-:-:S05]  /*2c00*/  F2FP.SATFINITE.E5M2.F32.PACK_AB_MERGE_C R29, RZ, R28, RZ ;  /* 0x0000001cff1d723e */ /* 0x000fca00048060ff */
[----:B------:R1:W-:Y:S01]  /*2c10*/  @!P3 STG.E.U8 desc[UR20][R14.64], R29 ;  /* 0x0000001d0e00b986 */ /* 0x0003e2000c101114 */
[----:B------:R-:W-:Y:S05]  /*2c20*/  @P2 BRA `(.L_x_40) ;  /* 0x0000000000042947 */ /* 0x000fea0003800000 */
[----:B------:R2:W5:Y:S02]  /*2c30*/  LDG.E.U8 R25, desc[UR20][R4.64+0x1] ;  /* 0x0000011404197981 */ /* 0x000564000c1e1100 */
.L_x_40:
[----:B------:R-:W-:Y:S05]  /*2c40*/  BSYNC B1 ;  /* 0x0000000000017941 */ /* 0x000fea0003800000 */
.L_x_39:
[----:B-----5:R-:W-:Y:S01]  /*2c50*/  LOP3.LUT R25, R25, 0xff, RZ, 0xc0, !PT ;  /* 0x000000ff19197812 */ /* 0x020fe200078ec0ff */
[----:B------:R-:W-:Y:S01]  /*2c60*/  BSSY B1, `(.L_x_41) ;  /* 0x0000012000017945 */ /* 0x000fe20003800000 */
[----:B-1----:R-:W-:Y:S02]  /*2c70*/  IADD3 R29, P3, R26, 0x8, RZ ;  /* 0x000000081a1d7810 */ /* 0x002fe40007f7e0ff */
[----:B------:R-:W-:Y:S02]  /*2c80*/  F2FP.F16.E5M2.UNPACK_B R25, R25 ;  /* 0x00000019ff19723e */ /* 0x000fe400020004ff */
[----:B------:R-:W-:Y:S01]  /*2c90*/  ISETP.LT.OR P0, PT, R6, 0x9, !P0 ;  /* 0x000000090600780c */ /* 0x000fe20004701670 */
[----:B------:R-:W-:Y:S02]  /*2ca0*/  IMAD.X R27, RZ, RZ, R27, P3 ;  /* 0x000000ffff1b7224 */ /* 0x000fe400018e061b */
[----:B------:R-:W-:Y:S02]  /*2cb0*/  HADD2.F32 R26, -RZ, R25.H0_H0 ;  /* 0x20000019ff1a7230 */ /* 0x000fe40000004100 */
[----:B------:R-:W-:-:S04]  /*2cc0*/  IMAD.WIDE.U32 R20, R29, UR6, R20 ;  /* 0x000000061d147c25 */ /* 0x000fc8000f8e0014 */
[----:B------:R-:W-:Y:S01]  /*2cd0*/  FMUL R25, R26, R13 ;  /* 0x0000000d1a197220 */ /* 0x000fe20000400000 */
[----:B------:R-:W-:Y:S01]  /*2ce0*/  IMAD R26, R27, UR6, RZ ;  /* 0x000000061b1a7c24 */ /* 0x000fe2000f8e02ff */
[----:B------:R-:W-:Y:S02]  /*2cf0*/  IADD3 R20, P3, R20, UR16, RZ ;  /* 0x0000001014147c10 */ /* 0x000fe4000ff7e0ff */
[----:B------:R-:W-:Y:S01]  /*2d00*/  FFMA R25, R84, R12, R25 ;  /* 0x0000000c54197223 */ /* 0x000fe20000000019 */
[----:B------:R-:W-:-:S04]  /*2d10*/  IMAD R29, R29, UR7, R26 ;  /* 0x000000071d1d7c24 */ /* 0x000fc8000f8e021a */
[----:B------:R-:W-:Y:S02]  /*2d20*/  F2FP.SATFINITE.E5M2.F32.PACK_AB_MERGE_C R27, RZ, R25, RZ ;  /* 0x00000019ff1b723e */ /* 0x000fe400048060ff */
[----:B------:R-:W-:Y:S02]  /*2d30*/  IADD3.X R21, R21, UR17, R29, P3, !PT ;  /* 0x0000001115157c10 */ /* 0x000fe40009ffe41d */
[----:B------:R-:W-:Y:S01]  /*2d40*/  PRMT R25, RZ, 0x7610, R25 ;  /* 0x00007610ff197816 */ /* 0x000fe20000000019 */
[----:B------:R1:W-:Y:S01]  /*2d50*/  @!P2 STG.E.U8 desc[UR20][R14.64+0x1], R27 ;  /* 0x0000011b0e00a986 */ /* 0x0003e2000c101114 */
[----:B------:R-:W-:Y:S05]  /*2d60*/  @P0 BRA `(.L_x_42) ;  /* 0x0000000000040947 */ /* 0x000fea0003800000 */
[----:B------:R3:W5:Y:S02]  /*2d70*/  LDG.E.U8 R25, desc[UR20][R20.64] ;  /* 0x0000001414197981 */ /* 0x000764000c1e1100 */
.L_x_42:
[----:B------:R-:W-:Y:S05]  /*2d80*/  BSYNC B1 ;  /* 0x0000000000017941 */ /* 0x000fea0003800000 */
.L_x_41:
[----:B-----5:R-:W-:Y:S01]  /*2d90*/  LOP3.LUT R25, R25, 0xff, RZ, 0xc0, !PT ;  /* 0x000000ff19197812 */ /* 0x020fe200078ec0ff */
[----:B------:R-:W-:Y:S01]  /*2da0*/  BSSY B1, `(.L_x_43) ;  /* 0x000000b000017945 */ /* 0x000fe20003800000 */
[----:B------:R-:W-:Y:S02]  /*2db0*/  ISETP.LT.OR P1, PT, R6, 0x9, !P1 ;  /* 0x000000090600780c */ /* 0x000fe40004f21670 */
[----:B------:R-:W-:-:S05]  /*2dc0*/  F2FP.F16.E5M2.UNPACK_B R25, R25 ;  /* 0x00000019ff19723e */ /* 0x000fca00020004ff */
[----:B------:R-:W-:Y:S01]  /*2dd0*/  HADD2.F32 R26, -RZ, R25.H0_H0 ;  /* 0x20000019ff1a7230 */ /* 0x000fe20000004100 */
[----:B------:R-:W-:-:S04]  /*2de0*/  PRMT R25, RZ, 0x7610, R25 ;  /* 0x00007610ff197816 */ /* 0x000fc80000000019 */
[----:B------:R-:W-:-:S04]  /*2df0*/  FMUL R26, R26, R13 ;  /* 0x0000000d1a1a7220 */ /* 0x000fc80000400000 */
[----:B------:R-:W-:-:S05]  /*2e00*/  FFMA R26, R83, R12, R26 ;  /* 0x0000000c531a7223 */ /* 0x000fca000000001a */
[----:B-1----:R-:W-:-:S05]  /*2e10*/  F2FP.SATFINITE.E5M2.F32.PACK_AB_MERGE_C R27, RZ, R26, RZ ;  /* 0x0000001aff1b723e */ /* 0x002fca00048060ff */
[----:B------:R1:W-:Y:S01]  /*2e20*/  @!P0 STG.E.U8 desc[UR20][R16.64], R27 ;  /* 0x0000001b10008986 */ /* 0x0003e2000c101114 */
[----:B------:R-:W-:Y:S05]  /*2e30*/  @P1 BRA `(.L_x_44) ;  /* 0x0000000000041947 */ /* 0x000fea0003800000 */
[----:B------:R4:W5:Y:S02]  /*2e40*/  LDG.E.U8 R25, desc[UR20][R20.64+0x1] ;  /* 0x0000011414197981 */ /* 0x000964000c1e1100 */
.L_x_44:
[----:B------:R-:W-:Y:S05]  /*2e50*/  BSYNC B1 ;  /* 0x0000000000017941 */ /* 0x000fea0003800000 */
.L_x_43:
[----:B-----5:R-:W-:Y:S01]  /*2e60*/  LOP3.LUT R25, R25, 0xff, RZ, 0xc0, !PT ;  /* 0x000000ff19197812 */ /* 0x020fe200078ec0ff */
[----:B------:R-:W-:Y:S01]  /*2e70*/  BSSY B1, `(.L_x_45) ;  /* 0x000000c000017945 */ /* 0x000fe20003800000 */
[----:B------:R-:W-:Y:S02]  /*2e80*/  ISETP.GE.AND P0, PT, R24, 0x9, PT ;  /* 0x000000091800780c */ /* 0x000fe40003f06270 */
[----:B------:R-:W-:Y:S02]  /*2e90*/  F2FP.F16.E5M2.UNPACK_B R25, R25 ;  /* 0x00000019ff19723e */ /* 0x000fe400020004ff */
[----:B------:R-:W-:-:S03]  /*2ea0*/  ISETP.LT.OR P2, PT, R6, 0x1, !P0 ;  /* 0x000000010600780c */ /* 0x000fc60004741670 */
[----:B------:R-:W-:-:S05]  /*2eb0*/  HADD2.F32 R26, -RZ, R25.H0_H0 ;  /* 0x20000019ff1a7230 */ /* 0x000fca0000004100 */
[----:B------:R-:W-:-:S04]  /*2ec0*/  FMUL R25, R26, R13 ;  /* 0x0000000d1a197220 */ /* 0x000fc80000400000 */
[----:B------:R-:W-:-:S05]  /*2ed0*/  FFMA R25, R82, R12, R25 ;  /* 0x0000000c52197223 */ /* 0x000fca0000000019 */
[----:B-1----:R-:W-:Y:S02]  /*2ee0*/  F2FP.SATFINITE.E5M2.F32.PACK_AB_MERGE_C R27, RZ, R25, RZ ;  /* 0x00000019ff1b723e */ /* 0x002fe400048060ff */
[----:B------:R-:W-:-:S03]  /*2ef0*/  PRMT R25, RZ, 0x7610, R25 ;  /* 0x00007610ff197816 */ /* 0x000fc60000000019 */
[----:B------:R1:W-:Y:S01]  /*2f00*/  @!P1 STG.E.U8 desc[UR20][R16.64+0x1], R27 ;  /* 0x0000011b10009986 */ /* 0x0003e2000c101114 */
[----:B------:R-:W-:Y:S05]  /*2f10*/  @P2 BRA `(.L_x_46) ;  /* 0x0000000000042947 */ /* 0x000fea0003800000 */
[----:B------:R0:W5:Y:S02]  /*2f20*/  LDG.E.U8 R25, desc[UR20][R4.64+0x8] ;  /* 0x0000081404197981 */ /* 0x000164000c1e1100 */
.L_x_46:
[----:B------:R-:W-:Y:S05]  /*2f30*/  BSYNC B1 ;  /* 0x0000000000017941 */ /* 0x000fea0003800000 */
.L_x_45:
        /* <DEDUP_REMOVED lines=13> */
.L_x_48:
[----:B------:R-:W-:Y:S05]  /*3010*/  BSYNC B1 ;  /* 0x0000000000017941 */ /* 0x000fea0003800000 */
.L_x_47:
[----:B-----5:R-:W-:Y:S01]  /*3020*/  LOP3.LUT R25, R25, 0xff, RZ, 0xc0, !PT ;  /* 0x000000ff19197812 */ /* 0x020fe200078ec0ff */
[----:B------:R-:W-:Y:S01]  /*3030*/  BSSY B1, `(.L_x_49) ;  /* 0x000000b000017945 */ /* 0x000fe20003800000 */
[----:B------:R-:W-:Y:S02]  /*3040*/  ISETP.LT.OR P0, PT, R6, 0x9, !P0 ;  /* 0x000000090600780c */ /* 0x000fe40004701670 */
[----:B------:R-:W-:-:S05]  /*3050*/  F2FP.F16.E5M2.UNPACK_B R25, R25 ;  /* 0x00000019ff19723e */ /* 0x000fca00020004ff */
        /* <DEDUP_REMOVED lines=8> */
.L_x_50:
[----:B------:R-:W-:Y:S05]  /*30e0*/  BSYNC B1 ;  /* 0x0000000000017941 */ /* 0x000fea0003800000 */
.L_x_49:
        /* <DEDUP_REMOVED lines=12> */
.L_x_52:
[----:B------:R-:W-:Y:S05]  /*31b0*/  BSYNC B1 ;  /* 0x0000000000017941 */ /* 0x000fea0003800000 */
.L_x_51:
        /* <DEDUP_REMOVED lines=13> */
.L_x_54:
[----:B------:R-:W-:Y:S05]  /*3290*/  BSYNC B1 ;  /* 0x0000000000017941 */ /* 0x000fea0003800000 */
.L_x_53:
        /* <DEDUP_REMOVED lines=13> */
.L_x_56:
[----:B------:R-:W-:Y:S05]  /*3370*/  BSYNC B1 ;  /* 0x0000000000017941 */ /* 0x000fea0003800000 */
.L_x_55:
        /* <DEDUP_REMOVED lines=12> */
.L_x_58:
[----:B------:R-:W-:Y:S05]  /*3440*/  BSYNC B1 ;  /* 0x0000000000017941 */ /* 0x000fea0003800000 */
.L_x_57:
        /* <DEDUP_REMOVED lines=12> */
.L_x_60:
[----:B------:R-:W-:Y:S05]  /*3510*/  BSYNC B1 ;  /* 0x0000000000017941 */ /* 0x000fea0003800000 */
.L_x_59:
        /* <DEDUP_REMOVED lines=13> */
.L_x_62:
[----:B------:R-:W-:Y:S05]  /*35f0*/  BSYNC B1 ;  /* 0x0000000000017941 */ /* 0x000fea0003800000 */
.L_x_61:
        /* <DEDUP_REMOVED lines=13> */
.L_x_64:
[----:B------:R-:W-:Y:S05]  /*36d0*/  BSYNC B1 ;  /* 0x0000000000017941 */ /* 0x000fea0003800000 */
.L_x_63:
        /* <DEDUP_REMOVED lines=12> */
.L_x_66:
[----:B------:R-:W-:Y:S05]  /*37a0*/  BSYNC B1 ;  /* 0x0000000000017941 */ /* 0x000fea0003800000 */
.L_x_65:
        /* <DEDUP_REMOVED lines=12> */
.L_x_68:
[----:B------:R-:W-:Y:S05]  /*3870*/  BSYNC B1 ;  /* 0x0000000000017941 */ /* 0x000fea0003800000 */
.L_x_67:
        /* <DEDUP_REMOVED lines=13> */
.L_x_70:
[----:B------:R-:W-:Y:S05]  /*3950*/  BSYNC B1 ;  /* 0x0000000000017941 */ /* 0x000fea0003800000 */
.L_x_69:
        /* <DEDUP_REMOVED lines=13> */
.L_x_72:
[----:B------:R-:W-:Y:S05]  /*3a30*/  BSYNC B1 ;  /* 0x0000000000017941 */ /* 0x000fea0003800000 */
.L_x_71:
        /* <DEDUP_REMOVED lines=12> */
.L_x_74:
[----:B------:R-:W-:Y:S05]  /*3b00*/  BSYNC B1 ;  /* 0x0000000000017941 */ /* 0x000fea0003800000 */
.L_x_73:
        /* <DEDUP_REMOVED lines=12> */
.L_x_76:
[----:B------:R-:W-:Y:S05]  /*3bd0*/  BSYNC B1 ;  /* 0x0000000000017941 */ /* 0x000fea0003800000 */
.L_x_75:
        /* <DEDUP_REMOVED lines=13> */
.L_x_78:
[----:B------:R-:W-:Y:S05]  /*3cb0*/  BSYNC B1 ;  /* 0x0000000000017941 */ /* 0x000fea0003800000 */
.L_x_77:
        /* <DEDUP_REMOVED lines=13> */
.L_x_80:
[----:B------:R-:W-:Y:S05]  /*3d90*/  BSYNC B1 ;  /* 0x0000000000017941 */ /* 0x000fea0003800000 */
.L_x_79:
        /* <DEDUP_REMOVED lines=12> */
.L_x_82:
[----:B------:R-:W-:Y:S05]  /*3e60*/  BSYNC B1 ;  /* 0x0000000000017941 */ /* 0x000fea0003800000 */
.L_x_81:
        /* <DEDUP_REMOVED lines=12> */
.L_x_84:
[----:B------:R-:W-:Y:S05]  /*3f30*/  BSYNC B1 ;  /* 0x0000000000017941 */ /* 0x000fea0003800000 */
.L_x_83:
        /* <DEDUP_REMOVED lines=13> */
.L_x_86:
[----:B------:R-:W-:Y:S05]  /*4010*/  BSYNC B1 ;  /* 0x0000000000017941 */ /* 0x000fea0003800000 */
.L_x_85:
        /* <DEDUP_REMOVED lines=13> */
.L_x_88:
[----:B------:R-:W-:Y:S05]  /*40f0*/  BSYNC B1 ;  /* 0x0000000000017941 */ /* 0x000fea0003800000 */
.L_x_87:
        /* <DEDUP_REMOVED lines=12> */
.L_x_90:
[----:B------:R-:W-:Y:S05]  /*41c0*/  BSYNC B1 ;  /* 0x0000000000017941 */ /* 0x000fea0003800000 */
.L_x_89:
        /* <DEDUP_REMOVED lines=12> */
.L_x_92:
[----:B------:R-:W-:Y:S05]  /*4290*/  BSYNC B1 ;  /* 0x0000000000017941 */ /* 0x000fea0003800000 */
.L_x_91:
        /* <DEDUP_REMOVED lines=13> */
.L_x_94:
[----:B------:R-:W-:Y:S05]  /*4370*/  BSYNC B1 ;  /* 0x0000000000017941 */ /* 0x000fea0003800000 */
.L_x_93:
[----:B-----5:R-:W-:Y:S01]  /*4380*/  LOP3.LUT R25, R25, 0xff, RZ, 0xc0, !PT ;  /* 0x000000ff19197812 */ /* 0x020fe200078ec0ff */
[----:B------:R-:W-:Y:S01]  /*4390*/  BSSY B1, `(.L_x_95) ;  /* 0x000000c000017945 */ /* 0x000fe20003800000 */
[----:B------:R-:W-:Y:S02]  /*43a0*/  ISETP.GE.AND P1, PT, R24, 0x3a, PT ;  /* 0x0000003a1800780c */ /* 0x000fe40003f26270 */
[----:B------:R-:W-:Y:S02]  /*43b0*/  F2FP.F16.E5M2.UNPACK_B R25, R25 ;  /* 0x00000019ff19723e */ /* 0x000fe400020004ff */
[----:B------:R-:W-:Y:S02]  /*43c0*/  ISETP.LT.OR P3, PT, R6, 0x1, !P1 ;  /* 0x000000010600780c */ /* 0x000fe40004f61670 */
[----:B------:R-:W-:Y:S01]  /*43d0*/  PRMT R24, RZ, 0x7610, R24 ;  /* 0x00007610ff187816 */ /* 0x000fe20000000018 */
[----:B------:R-:W-:-:S05]  /*43e0*/  HADD2.F32 R26, -RZ, R25.H0_H0 ;  /* 0x20000019ff1a7230 */ /* 0x000fca0000004100 */
[----:B------:R-:W-:-:S04]  /*43f0*/  FMUL R26, R26, R13 ;  /* 0x0000000d1a1a7220 */ /* 0x000fc80000400000 */
[----:B------:R-:W-:-:S05]  /*4400*/  FFMA R26, R57, R12, R26 ;  /* 0x0000000c391a7223 */ /* 0x000fca000000001a */
[----:B------:R-:W-:-:S05]  /*4410*/  F2FP.SATFINITE.E5M2.F32.PACK_AB_MERGE_C R25, RZ, R26, RZ ;  /* 0x0000001aff19723e */ /* 0x000fca00048060ff */
[----:B------:R0:W-:Y:S01]  /*4420*/  @!P2 STG.E.U8 desc[UR20][R14.64+0x38], R25 ;  /* 0x000038190e00a986 */ /* 0x0001e2000c101114 */
[----:B------:R-:W-:Y:S05]  /*4430*/  @P3 BRA `(.L_x_96) ;  /* 0x0000000000043947 */ /* 0x000fea0003800000 */
[----:B------:R0:W5:Y:S02]  /*4440*/  LDG.E.U8 R24, desc[UR20][R4.64+0x39] ;  /* 0x0000391404187981 */ /* 0x000164000c1e1100 */
.L_x_96:
[----:B------:R-:W-:Y:S05]  /*4450*/  BSYNC B1 ;  /* 0x0000000000017941 */ /* 0x000fea0003800000 */
.L_x_95:
[----:B-----5:R-:W-:Y:S01]  /*4460*/  LOP3.LUT R24, R24, 0xff, RZ, 0xc0, !PT ;  /* 0x000000ff18187812 */ /* 0x020fe200078ec0ff */
[----:B------:R-:W-:Y:S01]  /*4470*/  BSSY B1, `(.L_x_97) ;  /* 0x000000b000017945 */ /* 0x000fe20003800000 */
[----:B------:R-:W-:Y:S02]  /*4480*/  ISETP.LT.OR P0, PT, R6, 0x9, !P0 ;  /* 0x000000090600780c */ /* 0x000fe40004701670 */
[----:B------:R-:W-:Y:S02]  /*4490*/  F2FP.F16.E5M2.UNPACK_B R24, R24 ;  /* 0x00000018ff18723e */ /* 0x000fe400020004ff */
[----:B0-2---:R-:W-:-:S03]  /*44a0*/  PRMT R4, RZ, 0x7610, R4 ;  /* 0x00007610ff047816 */ /* 0x005fc60000000004 */
[----:B------:R-:W-:-:S05]  /*44b0*/  HADD2.F32 R24, -RZ, R24.H0_H0 ;  /* 0x20000018ff187230 */ /* 0x000fca0000004100 */
[----:B------:R-:W-:-:S04]  /*44c0*/  FMUL R5, R24, R13 ;  /* 0x0000000d18057220 */ /* 0x000fc80000400000 */
[----:B------:R-:W-:-:S05]  /*44d0*/  FFMA R5, R56, R12, R5 ;  /* 0x0000000c38057223 */ /* 0x000fca0000000005 */
[----:B------:R-:W-:-:S05]  /*44e0*/  F2FP.SATFINITE.E5M2.F32.PACK_AB_MERGE_C R5, RZ, R5, RZ ;  /* 0x00000005ff05723e */ /* 0x000fca00048060ff */
[----:B------:R0:W-:Y:S01]  /*44f0*/  @!P3 STG.E.U8 desc[UR20][R14.64+0x39], R5 ;  /* 0x000039050e00b986 */ /* 0x0001e2000c101114 */
[----:B------:R-:W-:Y:S05]  /*4500*/  @P0 BRA `(.L_x_98) ;  /* 0x0000000000040947 */ /* 0x000fea0003800000 */
[----:B------:R2:W5:Y:S02]  /*4510*/  LDG.E.U8 R4, desc[UR20][R20.64+0x38] ;  /* 0x0000381414047981 */ /* 0x000564000c1e1100 */
.L_x_98:
[----:B------:R-:W-:Y:S05]  /*4520*/  BSYNC B1 ;  /* 0x0000000000017941 */ /* 0x000fea0003800000 */
.L_x_97:
[----:B-----5:R-:W-:Y:S01]  /*4530*/  LOP3.LUT R4, R4, 0xff, RZ, 0xc0, !PT ;  /* 0x000000ff04047812 */ /* 0x020fe200078ec0ff */
[----:B------:R-:W-:Y:S01]  /*4540*/  BSSY B1, `(.L_x_99) ;  /* 0x000000b000017945 */ /* 0x000fe20003800000 */
[----:B------:R-:W-:Y:S02]  /*4550*/  ISETP.LT.OR P1, PT, R6, 0x9, !P1 ;  /* 0x000000090600780c */ /* 0x000fe40004f21670 */
[----:B------:R-:W-:-:S05]  /*4560*/  F2FP.F16.E5M2.UNPACK_B R4, R4 ;  /* 0x00000004ff04723e */ /* 0x000fca00020004ff */
[----:B------:R-:W-:-:S05]  /*4570*/  HADD2.F32 R4, -RZ, R4.H0_H0 ;  /* 0x20000004ff047230 */ /* 0x000fca0000004100 */
[----:B------:R-:W-:-:S04]  /*4580*/  FMUL R4, R4, R13 ;  /* 0x0000000d04047220 */ /* 0x000fc80000400000 */
[----:B------:R-:W-:-:S05]  /*4590*/  FFMA R4, R23, R12, R4 ;  /* 0x0000000c17047223 */ /* 0x000fca0000000004 */
[----:B0-----:R-:W-:Y:S02]  /*45a0*/  F2FP.SATFINITE.E5M2.F32.PACK_AB_MERGE_C R5, RZ, R4, RZ ;  /* 0x00000004ff05723e */ /* 0x001fe400048060ff */
[----:B------:R-:W-:-:S03]  /*45b0*/  PRMT R4, RZ, 0x7610, R4 ;  /* 0x00007610ff047816 */ /* 0x000fc60000000004 */
[----:B------:R0:W-:Y:S01]  /*45c0*/  @!P0 STG.E.U8 desc[UR20][R16.64+0x38], R5 ;  /* 0x0000380510008986 */ /* 0x0001e2000c101114 */
[----:B------:R-:W-:Y:S05]  /*45d0*/  @P1 BRA `(.L_x_100) ;  /* 0x0000000000041947 */ /* 0x000fea0003800000 */
[----:B------:R0:W5:Y:S02]  /*45e0*/  LDG.E.U8 R4, desc[UR20][R20.64+0x39] ;  /* 0x0000391414047981 */ /* 0x000164000c1e1100 */
.L_x_100:
[----:B------:R-:W-:Y:S05]  /*45f0*/  BSYNC B1 ;  /* 0x0000000000017941 */ /* 0x000fea0003800000 */
.L_x_99:
[----:B------:R-:W-:Y:S05]  /*4600*/  @P1 BRA `(.L_x_101) ;  /* 0x0000000800601947 */ /* 0x000fea0003800000 */
[----:B-----5:R-:W-:-:S04]  /*4610*/  LOP3.LUT R4, R4, 0xff, RZ, 0xc0, !PT ;  /* 0x000000ff04047812 */ /* 0x020fc800078ec0ff */
[----:B------:R-:W-:-:S05]  /*4620*/  F2FP.F16.E5M2.UNPACK_B R4, R4 ;  /* 0x00000004ff04723e */ /* 0x000fca00020004ff */
[----:B------:R-:W-:-:S05]  /*4630*/  HADD2.F32 R4, -RZ, R4.H0_H0 ;  /* 0x20000004ff047230 */ /* 0x000fca0000004100 */
[----:B0-----:R-:W-:-:S04]  /*4640*/  FMUL R5, R4, R13 ;  /* 0x0000000d04057220 */ /* 0x001fc80000400000 */
[----:B------:R-:W-:-:S05]  /*4650*/  FFMA R5, R22, R12, R5 ;  /* 0x0000000c16057223 */ /* 0x000fca0000000005 */
[----:B------:R-:W-:-:S05]  /*4660*/  F2FP.SATFINITE.E5M2.F32.PACK_AB_MERGE_C R5, RZ, R5, RZ ;  /* 0x00000005ff05723e */ /* 0x000fca00048060ff */
[----:B------:R0:W-:Y:S01]  /*4670*/  STG.E.U8 desc[UR20][R16.64+0x39], R5 ;  /* 0x0000390510007986 */ /* 0x0001e2000c101114 */
[----:B------:R-:W-:Y:S05]  /*4680*/  BRA `(.L_x_101) ;  /* 0x0000000800407947 */ /* 0x000fea0003800000 */
.L_x_36:
[C---:B------:R-:W-:Y:S01]  /*4690*/  ISETP.GE.AND P3, PT, R24.reuse, 0x1, PT ;  /* 0x000000011800780c */ /* 0x040fe20003f66270 */
[-C--:B------:R-:W-:Y:S01]  /*46a0*/  FMUL R85, R85, R12.reuse ;  /* 0x0000000c55557220 */ /* 0x080fe20000400000 */
[----:B------:R-:W-:Y:S01]  /*46b0*/  ISETP.GE.AND P0, PT, R24, 0x2, PT ;  /* 0x000000021800780c */ /* 0x000fe20003f06270 */
[-C--:B------:R-:W-:Y:S01]  /*46c0*/  FMUL R84, R84, R12.reuse ;  /* 0x0000000c54547220 */ /* 0x080fe20000400000 */
[C---:B------:R-:W-:Y:S01]  /*46d0*/  ISETP.LT.OR P1, PT, R6.reuse, 0x1, !P3 ;  /* 0x000000010600780c */ /* 0x040fe20005f21670 */
[-C--:B------:R-:W-:Y:S01]  /*46e0*/  FMUL R83, R83, R12.reuse ;  /* 0x0000000c53537220 */ /* 0x080fe20000400000 */
[----:B------:R-:W-:Y:S01]  /*46f0*/  ISETP.LT.OR P2, PT, R6, 0x1, !P0 ;  /* 0x000000010600780c */ /* 0x000fe20004741670 */
[-C--:B------:R-:W-:Y:S01]  /*4700*/  FMUL R82, R82, R12.reuse ;  /* 0x0000000c52527220 */ /* 0x080fe20000400000 */
[----:B------:R-:W-:Y:S01]  /*4710*/  ISETP.LT.OR P3, PT, R6, 0x9, !P3 ;  /* 0x000000090600780c */ /* 0x000fe20005f61670 */
[-C--:B------:R-:W-:Y:S01]  /*4720*/  FMUL R81, R81, R12.reuse ;  /* 0x0000000c51517220 */ /* 0x080fe20000400000 */
[----:B------:R-:W-:Y:S01]  /*4730*/  F2FP.SATFINITE.E5M2.F32.PACK_AB_MERGE_C R85, RZ, R85, RZ ;  /* 0x00000055ff55723e */ /* 0x000fe200048060ff */
[----:B------:R-:W-:Y:S01]  /*4740*/  FMUL R80, R80, R12 ;  /* 0x0000000c50507220 */ /* 0x000fe20000400000 */
[----:B------:R-:W-:Y:S01]  /*4750*/  F2FP.SATFINITE.E5M2.F32.PACK_AB_MERGE_C R5, RZ, R84, RZ ;  /* 0x00000054ff05723e */ /* 0x000fe200048060ff */
[-C--:B------:R-:W-:Y:S01]  /*4760*/  FMUL R79, R79, R12.reuse ;  /* 0x0000000c4f4f7220 */ /* 0x080fe20000400000 */
[----:B------:R-:W-:Y:S01]  /*4770*/  F2FP.SATFINITE.E5M2.F32.PACK_AB_MERGE_C R83, RZ, R83, RZ ;  /* 0x00000053ff53723e */ /* 0x000fe200048060ff */
[-C--:B------:R-:W-:Y:S01]  /*4780*/  FMUL R78, R78, R12.reuse ;  /* 0x0000000c4e4e7220 */ /* 0x080fe20000400000 */
[----:B------:R-:W-:Y:S01]  /*4790*/  ISETP.LT.OR P0, PT, R6, 0x9, !P0 ;  /* 0x000000090600780c */ /* 0x000fe20004701670 */
[----:B------:R-:W-:Y:S01]  /*47a0*/  @!P1 STG.E.U8 desc[UR20][R14.64], R85 ;  /* 0x000000550e009986 */ /* 0x000fe2000c101114 */
[C---:B------:R-:W-:Y:S01]  /*47b0*/  ISETP.GE.AND P1, PT, R24.reuse, 0x9, PT ;  /* 0x000000091800780c */ /* 0x040fe20003f26270 */
[-C--:B------:R-:W-:Y:S01]  /*47c0*/  FMUL R77, R77, R12.reuse ;  /* 0x0000000c4d4d7220 */ /* 0x080fe20000400000 */
[----:B------:R-:W-:Y:S01]  /*47d0*/  F2FP.SATFINITE.E5M2.F32.PACK_AB_MERGE_C R81, RZ, R81, RZ ;  /* 0x00000051ff51723e */ /* 0x000fe200048060ff */
[----:B------:R0:W-:Y:S01]  /*47e0*/  @!P2 STG.E.U8 desc[UR20][R14.64+0x1], R5 ;  /* 0x000001050e00a986 */ /* 0x0001e2000c101114 */
[----:B------:R-:W-:Y:S01]  /*47f0*/  ISETP.GE.AND P2, PT, R24, 0xa, PT ;  /* 0x0000000a1800780c */ /* 0x000fe20003f46270 */
[----:B------:R-:W-:Y:S01]  /*4800*/  FMUL R76, R76, R12 ;  /* 0x0000000c4c4c7220 */ /* 0x000fe20000400000 */
[----:B------:R-:W-:Y:S01]  /*4810*/  F2FP.SATFINITE.E5M2.F32.PACK_AB_MERGE_C R21, RZ, R80, RZ ;  /* 0x00000050ff15723e */ /* 0x000fe200048060ff */
[----:B------:R-:W-:Y:S01]  /*4820*/  @!P3 STG.E.U8 desc[UR20][R16.64], R83 ;  /* 0x000000531000b986 */ /* 0x000fe2000c101114 */
[----:B------:R-:W-:Y:S01]  /*4830*/  ISETP.LT.OR P3, PT, R6, 0x1, !P1 ;  /* 0x000000010600780c */ /* 0x000fe20004f61670 */
[-C--:B------:R-:W-:Y:S01]  /*4840*/  FMUL R74, R74, R12.reuse ;  /* 0x0000000c4a4a7220 */ /* 0x080fe20000400000 */
[C---:B------:R-:W-:Y:S01]  /*4850*/  ISETP.LT.OR P5, PT, R6.reuse, 0x1, !P2 ;  /* 0x000000010600780c */ /* 0x040fe200057a1670 */
[-C--:B------:R-:W-:Y:S01]  /*4860*/  FMUL R75, R75, R12.reuse ;  /* 0x0000000c4b4b7220 */ /* 0x080fe20000400000 */
[----:B------:R-:W-:Y:S01]  /*4870*/  ISETP.LT.OR P1, PT, R6, 0x9, !P1 ;  /* 0x000000090600780c */ /* 0x000fe20004f21670 */
[-C--:B------:R-:W-:Y:S01]  /*4880*/  FMUL R73, R73, R12.reuse ;  /* 0x0000000c49497220 */ /* 0x080fe20000400000 */
[----:B------:R-:W-:Y:S01]  /*4890*/  F2FP.SATFINITE.E5M2.F32.PACK_AB_MERGE_C R79, RZ, R79, RZ ;  /* 0x0000004fff4f723e */ /* 0x000fe200048060ff */
[----:B------:R-:W-:Y:S01]  /*48a0*/  FMUL R72, R72, R12 ;  /* 0x0000000c48487220 */ /* 0x000fe20000400000 */
[----:B0-----:R-:W-:Y:S01]  /*48b0*/  F2FP.SATFINITE.E5M2.F32.PACK_AB_MERGE_C R5, RZ, R82, RZ ;  /* 0x00000052ff05723e */ /* 0x001fe200048060ff */
[-C--:B------:R-:W-:Y:S01]  /*48c0*/  FMUL R70, R70, R12.reuse ;  /* 0x0000000c46467220 */ /* 0x080fe20000400000 */
[----:B------:R-:W-:Y:S01]  /*48d0*/  ISETP.LT.OR P2, PT, R6, 0x9, !P2 ;  /* 0x000000090600780c */ /* 0x000fe20005741670 */
[----:B------:R-:W-:Y:S01]  /*48e0*/  FMUL R71, R71, R12 ;  /* 0x0000000c47477220 */ /* 0x000fe20000400000 */
[----:B------:R-:W-:Y:S01]  /*48f0*/  F2FP.SATFINITE.E5M2.F32.PACK_AB_MERGE_C R25, RZ, R78, RZ ;  /* 0x0000004eff19723e */ /* 0x000fe200048060ff */
[----:B------:R0:W-:Y:S01]  /*4900*/  @!P0 STG.E.U8 desc[UR20][R16.64+0x1], R5 ;  /* 0x0000010510008986 */ /* 0x0001e2000c101114 */
[C---:B------:R-:W-:Y:S01]  /*4910*/  ISETP.GE.AND P0, PT, R24.reuse, 0x11, PT ;  /* 0x000000111800780c */ /* 0x040fe20003f06270 */
[-C--:B------:R-:W-:Y:S01]  /*4920*/  FMUL R69, R69, R12.reuse ;  /* 0x0000000c45457220 */ /* 0x080fe20000400000 */
[----:B------:R-:W-:Y:S01]  /*4930*/  F2FP.SATFINITE.E5M2.F32.PACK_AB_MERGE_C R77, RZ, R77, RZ ;  /* 0x0000004dff4d723e */ /* 0x000fe200048060ff */
[----:B------:R-:W-:Y:S01]  /*4940*/  @!P3 STG.E.U8 desc[UR20][R14.64+0x8], R81 ;  /* 0x000008510e00b986 */ /* 0x000fe2000c101114 */
[----:B------:R-:W-:Y:S01]  /*4950*/  ISETP.GE.AND P3, PT, R24, 0x12, PT ;  /* 0x000000121800780c */ /* 0x000fe20003f66270 */
[-C--:B------:R-:W-:Y:S01]  /*4960*/  FMUL R68, R68, R12.reuse ;  /* 0x0000000c44447220 */ /* 0x080fe20000400000 */
[----:B------:R-:W-:Y:S01]  /*4970*/  F2FP.SATFINITE.E5M2.F32.PACK_AB_MERGE_C R75, RZ, R75, RZ ;  /* 0x0000004bff4b723e */ /* 0x000fe200048060ff */
[----:B------:R1:W-:Y:S01]  /*4980*/  @!P5 STG.E.U8 desc[UR20][R14.64+0x9], R21 ;  /* 0x000009150e00d986 */ /* 0x0003e2000c101114 */
[C---:B------:R-:W-:Y:S01]  /*4990*/  ISETP.LT.OR P5, PT, R6.reuse, 0x1, !P3 ;  /* 0x000000010600780c */ /* 0x040fe20005fa1670 */
[-C--:B------:R-:W-:Y:S01]  /*49a0*/  FMUL R67, R67, R12.reuse ;  /* 0x0000000c43437220 */ /* 0x080fe20000400000 */
[C---:B------:R-:W-:Y:S01]  /*49b0*/  ISETP.LT.OR P3, PT, R6.reuse, 0x9, !P3 ;  /* 0x000000090600780c */ /* 0x040fe20005f61670 */
[----:B------:R-:W-:Y:S01]  /*49c0*/  @!P1 STG.E.U8 desc[UR20][R16.64+0x8], R79 ;  /* 0x0000084f10009986 */ /* 0x000fe2000c101114 */
[----:B------:R-:W-:Y:S01]  /*49d0*/  ISETP.LT.OR P1, PT, R6, 0x1, !P0 ;  /* 0x000000010600780c */ /* 0x000fe20004721670 */
[----:B------:R-:W-:Y:S01]  /*49e0*/  FMUL R66, R66, R12 ;  /* 0x0000000c42427220 */ /* 0x000fe20000400000 */
[----:B0-----:R-:W-:Y:S01]  /*49f0*/  F2FP.SATFINITE.E5M2.F32.PACK_AB_MERGE_C R5, RZ, R76, RZ ;  /* 0x0000004cff05723e */ /* 0x001fe200048060ff */
[----:B------:R-:W-:Y:S01]  /*4a00*/  @!P2 STG.E.U8 desc[UR20][R16.64+0x9], R25 ;  /* 0x000009191000a986 */ /* 0x000fe2000c101114 */
[----:B------:R-:W-:Y:S01]  /*4a10*/  ISETP.GE.AND P2, PT, R24, 0x19, PT ;  /* 0x000000191800780c */ /* 0x000fe20003f46270 */
[-C--:B------:R-:W-:Y:S01]  /*4a20*/  FMUL R65, R65, R12.reuse ;  /* 0x0000000c41417220 */ /* 0x080fe20000400000 */
[----:B------:R-:W-:Y:S01]  /*4a30*/  ISETP.LT.OR P0, PT, R6, 0x9, !P0 ;  /* 0x000000090600780c */ /* 0x000fe20004701670 */
[----:B------:R-:W-:Y:S01]  /*4a40*/  FMUL R64, R64, R12 ;  /* 0x0000000c40407220 */ /* 0x000fe20000400000 */
[----:B------:R-:W-:Y:S01]  /*4a50*/  ISETP.LT.OR P6, PT, R6, 0x1, !P2 ;  /* 0x000000010600780c */ /* 0x000fe200057c1670 */
[----:B------:R0:W-:Y:S01]  /*4a60*/  @!P5 STG.E.U8 desc[UR20][R14.64+0x11], R5 ;  /* 0x000011050e00d986 */ /* 0x0001e2000c101114 */
[----:B-1----:R-:W-:Y:S01]  /*4a70*/  F2FP.SATFINITE.E5M2.F32.PACK_AB_MERGE_C R21, RZ, R74, RZ ;  /* 0x0000004aff15723e */ /* 0x002fe200048060ff */
[-C--:B------:R-:W-:Y:S01]  /*4a80*/  FMUL R62, R62, R12.reuse ;  /* 0x0000000c3e3e7220 */ /* 0x080fe20000400000 */
[----:B------:R-:W-:Y:S01]  /*4a90*/  F2FP.SATFINITE.E5M2.F32.PACK_AB_MERGE_C R73, RZ, R73, RZ ;  /* 0x00000049ff49723e */ /* 0x000fe200048060ff */
[----:B------:R-:W-:Y:S01]  /*4aa0*/  @!P1 STG.E.U8 desc[UR20][R14.64+0x10], R77 ;  /* 0x0000104d0e009986 */ /* 0x000fe2000c101114 */
[----:B------:R-:W-:Y:S01]  /*4ab0*/  ISETP.GE.AND P1, PT, R24, 0x1a, PT ;  /* 0x0000001a1800780c */ /* 0x000fe20003f26270 */
[-C--:B------:R-:W-:Y:S01]  /*4ac0*/  FMUL R63, R63, R12.reuse ;  /* 0x0000000c3f3f7220 */ /* 0x080fe20000400000 */
[C---:B------:R-:W-:Y:S01]  /*4ad0*/  ISETP.LT.OR P2, PT, R6.reuse, 0x9, !P2 ;  /* 0x000000090600780c */ /* 0x040fe20005741670 */
[----:B------:R1:W-:Y:S01]  /*4ae0*/  @!P3 STG.E.U8 desc[UR20][R16.64+0x11], R21 ;  /* 0x000011151000b986 */ /* 0x0003e2000c101114 */
[C---:B------:R-:W-:Y:S01]  /*4af0*/  ISETP.LT.OR P5, PT, R6.reuse, 0x1, !P1 ;  /* 0x000000010600780c */ /* 0x040fe20004fa1670 */
[----:B------:R-:W-:Y:S01]  /*4b00*/  FMUL R61, R61, R12 ;  /* 0x0000000c3d3d7220 */ /* 0x000fe20000400000 */
[----:B------:R-:W-:Y:S01]  /*4b10*/  ISETP.LT.OR P3, PT, R6, 0x9, !P1 ;  /* 0x000000090600780c */ /* 0x000fe20004f61670 */
[----:B------:R-:W-:Y:S01]  /*4b20*/  @!P0 STG.E.U8 desc[UR20][R16.64+0x10], R75 ;  /* 0x0000104b10008986 */ /* 0x000fe2000c101114 */
[----:B0-----:R-:W-:Y:S01]  /*4b30*/  F2FP.SATFINITE.E5M2.F32.PACK_AB_MERGE_C R5, RZ, R72, RZ ;  /* 0x00000048ff05723e */ /* 0x001fe200048060ff */
[-C--:B------:R-:W-:Y:S01]  /*4b40*/  FMUL R60, R60, R12.reuse ;  /* 0x0000000c3c3c7220 */ /* 0x080fe20000400000 */
[C---:B------:R-:W-:Y:S01]  /*4b50*/  ISETP.GE.AND P0, PT, R24.reuse, 0x21, PT ;  /* 0x000000211800780c */ /* 0x040fe20003f06270 */
[----:B------:R-:W-:Y:S01]  /*4b60*/  @!P6 STG.E.U8 desc[UR20][R14.64+0x18], R73 ;  /* 0x000018490e00e986 */ /* 0x000fe2000c101114 */
[----:B------:R-:W-:Y:S01]  /*4b70*/  ISETP.GE.AND P1, PT, R24, 0x22, PT ;  /* 0x000000221800780c */ /* 0x000fe20003f26270 */
[-C--:B------:R-:W-:Y:S01]  /*4b80*/  FMUL R59, R59, R12.reuse ;  /* 0x0000000c3b3b7220 */ /* 0x080fe20000400000 */
[----:B------:R-:W-:Y:S01]  /*4b90*/  ISETP.LT.OR P6, PT, R6, 0x1, !P0 ;  /* 0x000000010600780c */ /* 0x000fe200047c1670 */
[----:B------:R-:W-:Y:S01]  /*4ba0*/  FMUL R58, R58, R12 ;  /* 0x0000000c3a3a7220 */ /* 0x000fe20000400000 */
[----:B-1----:R-:W-:Y:S01]  /*4bb0*/  F2FP.SATFINITE.E5M2.F32.PACK_AB_MERGE_C R21, RZ, R70, RZ ;  /* 0x00000046ff15723e */ /* 0x002fe200048060ff */
[----:B------:R0:W-:Y:S01]  /*4bc0*/  @!P5 STG.E.U8 desc[UR20][R14.64+0x19], R5 ;  /* 0x000019050e00d986 */ /* 0x0001e2000c101114 */
[----:B------:R-:W-:Y:S01]  /*4bd0*/  ISETP.LT.OR P5, PT, R6, 0x1, !P1 ;  /* 0x000000010600780c */ /* 0x000fe20004fa1670 */
[-C--:B------:R-:W-:Y:S01]  /*4be0*/  FMUL R57, R57, R12.reuse ;  /* 0x0000000c39397220 */ /* 0x080fe20000400000 */
[----:B------:R-:W-:Y:S01]  /*4bf0*/  F2FP.SATFINITE.E5M2.F32.PACK_AB_MERGE_C R71, RZ, R71, RZ ;  /* 0x00000047ff47723e */ /* 0x000fe200048060ff */
[----:B------:R1:W-:Y:S01]  /*4c00*/  @!P3 STG.E.U8 desc[UR20][R16.64+0x19], R21 ;  /* 0x000019151000b986 */ /* 0x0003e2000c101114 */
[----:B------:R-:W-:Y:S01]  /*4c10*/  F2FP.SATFINITE.E5M2.F32.PACK_AB_MERGE_C R69, RZ, R69, RZ ;  /* 0x00000045ff45723e */ /* 0x000fe200048060ff */
[----:B------:R-:W-:Y:S01]  /*4c20*/  FMUL R56, R56, R12 ;  /* 0x0000000c38387220 */ /* 0x000fe20000400000 */
[----:B------:R-:W-:Y:S01]  /*4c30*/  F2FP.SATFINITE.E5M2.F32.PACK_AB_MERGE_C R25, RZ, R68, RZ ;  /* 0x00000044ff19723e */ /* 0x000fe200048060ff */
[----:B------:R-:W-:Y:S01]  /*4c40*/  @!P2 STG.E.U8 desc[UR20][R16.64+0x18], R71 ;  /* 0x000018471000a986 */ /* 0x000fe2000c101114 */
[----:B------:R-:W-:Y:S01]  /*4c50*/  ISETP.LT.OR P3, PT, R6, 0x9, !P1 ;  /* 0x000000090600780c */ /* 0x000fe20004f61670 */
[-C--:B------:R-:W-:Y:S01]  /*4c60*/  FMUL R23, R23, R12.reuse ;  /* 0x0000000c17177220 */ /* 0x080fe20000400000 */
[----:B------:R-:W-:Y:S01]  /*4c70*/  ISETP.GE.AND P2, PT, R24, 0x29, PT ;  /* 0x000000291800780c */ /* 0x000fe20003f46270 */
[----:B------:R-:W-:Y:S01]  /*4c80*/  @!P6 STG.E.U8 desc[UR20][R14.64+0x20], R69 ;  /* 0x000020450e00e986 */ /* 0x000fe2000c101114 */
[----:B------:R-:W-:Y:S01]  /*4c90*/  ISETP.LT.OR P0, PT, R6, 0x9, !P0 ;  /* 0x000000090600780c */ /* 0x000fe20004701670 */
[----:B------:R-:W-:Y:S01]  /*4ca0*/  FMUL R22, R22, R12 ;  /* 0x0000000c16167220 */ /* 0x000fe20000400000 */
[----:B------:R-:W-:Y:S01]  /*4cb0*/  ISETP.GE.AND P1, PT, R24, 0x2a, PT ;  /* 0x0000002a1800780c */ /* 0x000fe20003f26270 */
[----:B------:R-:W-:Y:S01]  /*4cc0*/  @!P5 STG.E.U8 desc[UR20][R14.64+0x21], R25 ;  /* 0x000021190e00d986 */ /* 0x000fe2000c101114 */
[----:B------:R-:W-:-:S02]  /*4cd0*/  ISETP.LT.OR P6, PT, R6, 0x1, !P2 ;  /* 0x000000010600780c */ /* 0x000fc400057c1670 */
[C---:B------:R-:W-:Y:S02]  /*4ce0*/  ISETP.LT.OR P5, PT, R6.reuse, 0x1, !P1 ;  /* 0x000000010600780c */ /* 0x040fe40004fa1670 */
[----:B------:R-:W-:Y:S02]  /*4cf0*/  F2FP.SATFINITE.E5M2.F32.PACK_AB_MERGE_C R67, RZ, R67, RZ ;  /* 0x00000043ff43723e */ /* 0x000fe400048060ff */
[----:B0-----:R-:W-:Y:S02]  /*4d00*/  F2FP.SATFINITE.E5M2.F32.PACK_AB_MERGE_C R5, RZ, R66, RZ ;  /* 0x00000042ff05723e */ /* 0x001fe400048060ff */
[----:B------:R-:W-:Y:S01]  /*4d10*/  F2FP.SATFINITE.E5M2.F32.PACK_AB_MERGE_C R65, RZ, R65, RZ ;  /* 0x00000041ff41723e */ /* 0x000fe200048060ff */
[----:B------:R-:W-:Y:S01]  /*4d20*/  @!P0 STG.E.U8 desc[UR20][R16.64+0x20], R67 ;  /* 0x0000204310008986 */ /* 0x000fe2000c101114 */
[----:B-1----:R-:W-:Y:S02]  /*4d30*/  F2FP.SATFINITE.E5M2.F32.PACK_AB_MERGE_C R21, RZ, R64, RZ ;  /* 0x00000040ff15723e */ /* 0x002fe400048060ff */
[C---:B------:R-:W-:Y:S01]  /*4d40*/  ISETP.LT.OR P1, PT, R6.reuse, 0x9, !P1 ;  /* 0x000000090600780c */ /* 0x040fe20004f21670 */
[----:B------:R0:W-:Y:S01]  /*4d50*/  @!P3 STG.E.U8 desc[UR20][R16.64+0x21], R5 ;  /* 0x000021051000b986 */ /* 0x0001e2000c101114 */
[----:B------:R-:W-:-:S02]  /*4d60*/  ISETP.LT.OR P2, PT, R6, 0x9, !P2 ;  /* 0x000000090600780c */ /* 0x000fc40005741670 */
[C---:B------:R-:W-:Y:S01]  /*4d70*/  ISETP.GE.AND P3, PT, R24.reuse, 0x31, PT ;  /* 0x000000311800780c */ /* 0x040fe20003f66270 */
[----:B------:R-:W-:Y:S01]  /*4d80*/  @!P6 STG.E.U8 desc[UR20][R14.64+0x28], R65 ;  /* 0x000028410e00e986 */ /* 0x000fe2000c101114 */
[----:B------:R-:W-:Y:S02]  /*4d90*/  ISETP.GE.AND P0, PT, R24, 0x32, PT ;  /* 0x000000321800780c */ /* 0x000fe40003f06270 */
[----:B------:R-:W-:Y:S01]  /*4da0*/  F2FP.SATFINITE.E5M2.F32.PACK_AB_MERGE_C R63, RZ, R63, RZ ;  /* 0x0000003fff3f723e */ /* 0x000fe200048060ff */
[----:B------:R1:W-:Y:S01]  /*4db0*/  @!P5 STG.E.U8 desc[UR20][R14.64+0x29], R21 ;  /* 0x000029150e00d986 */ /* 0x0003e2000c101114 */
[C---:B------:R-:W-:Y:S02]  /*4dc0*/  ISETP.LT.OR P5, PT, R6.reuse, 0x1, !P3 ;  /* 0x000000010600780c */ /* 0x040fe40005fa1670 */
[----:B------:R-:W-:Y:S02]  /*4dd0*/  ISETP.LT.OR P6, PT, R6, 0x1, !P0 ;  /* 0x000000010600780c */ /* 0x000fe400047c1670 */
[----:B0-----:R-:W-:Y:S01]  /*4de0*/  F2FP.SATFINITE.E5M2.F32.PACK_AB_MERGE_C R5, RZ, R62, RZ ;  /* 0x0000003eff05723e */ /* 0x001fe200048060ff */
[----:B------:R-:W-:Y:S01]  /*4df0*/  @!P2 STG.E.U8 desc[UR20][R16.64+0x28], R63 ;  /* 0x0000283f1000a986 */ /* 0x000fe2000c101114 */
[----:B------:R-:W-:-:S02]  /*4e00*/  F2FP.SATFINITE.E5M2.F32.PACK_AB_MERGE_C R61, RZ, R61, RZ ;  /* 0x0000003dff3d723e */ /* 0x000fc400048060ff */
[----:B------:R-:W-:Y:S01]  /*4e10*/  ISETP.GE.AND P2, PT, R24, 0x3a, PT ;  /* 0x0000003a1800780c */ /* 0x000fe20003f46270 */
[----:B------:R0:W-:Y:S01]  /*4e20*/  @!P1 STG.E.U8 desc[UR20][R16.64+0x29], R5 ;  /* 0x0000290510009986 */ /* 0x0001e2000c101114 */
[----:B------:R-:W-:Y:S02]  /*4e30*/  ISETP.LT.OR P1, PT, R6, 0x9, !P3 ;  /* 0x000000090600780c */ /* 0x000fe40005f21670 */
[----:B-1----:R-:W-:Y:S01]  /*4e40*/  F2FP.SATFINITE.E5M2.F32.PACK_AB_MERGE_C R21, RZ, R60, RZ ;  /* 0x0000003cff15723e */ /* 0x002fe200048060ff */
[----:B------:R-:W-:Y:S01]  /*4e50*/  @!P5 STG.E.U8 desc[UR20][R14.64+0x30], R61 ;  /* 0x0000303d0e00d986 */ /* 0x000fe2000c101114 */
[----:B------:R-:W-:Y:S02]  /*4e60*/  ISETP.GE.AND P3, PT, R24, 0x39, PT ;  /* 0x000000391800780c */ /* 0x000fe40003f66270 */
[C---:B------:R-:W-:Y:S01]  /*4e70*/  ISETP.LT.OR P0, PT, R6.reuse, 0x9, !P0 ;  /* 0x000000090600780c */ /* 0x040fe20004701670 */
[----:B------:R1:W-:Y:S01]  /*4e80*/  @!P6 STG.E.U8 desc[UR20][R14.64+0x31], R21 ;  /* 0x000031150e00e986 */ /* 0x0003e2000c101114 */
[----:B------:R-:W-:-:S02]  /*4e90*/  ISETP.LT.OR P5, PT, R6, 0x1, !P3 ;  /* 0x000000010600780c */ /* 0x000fc40005fa1670 */
[C---:B------:R-:W-:Y:S02]  /*4ea0*/  ISETP.LT.OR P6, PT, R6.reuse, 0x1, !P2 ;  /* 0x000000010600780c */ /* 0x040fe400057c1670 */
[C---:B------:R-:W-:Y:S02]  /*4eb0*/  ISETP.LT.OR P3, PT, R6.reuse, 0x9, !P3 ;  /* 0x000000090600780c */ /* 0x040fe40005f61670 */
[----:B------:R-:W-:Y:S02]  /*4ec0*/  ISETP.LT.OR P2, PT, R6, 0x9, !P2 ;  /* 0x000000090600780c */ /* 0x000fe40005741670 */
[----:B------:R-:W-:Y:S02]  /*4ed0*/  F2FP.SATFINITE.E5M2.F32.PACK_AB_MERGE_C R59, RZ, R59, RZ ;  /* 0x0000003bff3b723e */ /* 0x000fe400048060ff */
[----:B0-----:R-:W-:Y:S02]  /*4ee0*/  F2FP.SATFINITE.E5M2.F32.PACK_AB_MERGE_C R5, RZ, R58, RZ ;  /* 0x0000003aff05723e */ /* 0x001fe400048060ff */
[----:B------:R-:W-:Y:S01]  /*4ef0*/  F2FP.SATFINITE.E5M2.F32.PACK_AB_MERGE_C R57, RZ, R57, RZ ;  /* 0x00000039ff39723e */ /* 0x000fe200048060ff */
[----:B------:R0:W-:Y:S01]  /*4f00*/  @!P1 STG.E.U8 desc[UR20][R16.64+0x30], R59 ;  /* 0x0000303b10009986 */ /* 0x0001e2000c101114 */
[----:B-1----:R-:W-:-:S02]  /*4f10*/  F2FP.SATFINITE.E5M2.F32.PACK_AB_MERGE_C R21, RZ, R56, RZ ;  /* 0x00000038ff15723e */ /* 0x002fc400048060ff */
[----:B------:R-:W-:Y:S01]  /*4f20*/  F2FP.SATFINITE.E5M2.F32.PACK_AB_MERGE_C R23, RZ, R23, RZ ;  /* 0x00000017ff17723e */ /* 0x000fe200048060ff */
[----:B------:R0:W-:Y:S01]  /*4f30*/  @!P0 STG.E.U8 desc[UR20][R16.64+0x31], R5 ;  /* 0x0000310510008986 */ /* 0x0001e2000c101114 */
[----:B------:R-:W-:-:S03]  /*4f40*/  F2FP.SATFINITE.E5M2.F32.PACK_AB_MERGE_C R25, RZ, R22, RZ ;  /* 0x00000016ff19723e */ /* 0x000fc600048060ff */
[----:B------:R0:W-:Y:S04]  /*4f50*/  @!P5 STG.E.U8 desc[UR20][R14.64+0x38], R57 ;  /* 0x000038390e00d986 */ /* 0x0001e8000c101114 */
[----:B------:R0:W-:Y:S04]  /*4f60*/  @!P6 STG.E.U8 desc[UR20][R14.64+0x39], R21 ;  /* 0x000039150e00e986 */ /* 0x0001e8000c101114 */
[----:B------:R0:W-:Y:S04]  /*4f70*/  @!P3 STG.E.U8 desc[UR20][R16.64+0x38], R23 ;  /* 0x000038171000b986 */ /* 0x0001e8000c101114 */
[----:B------:R0:W-:Y:S02]  /*4f80*/  @!P2 STG.E.U8 desc[UR20][R16.64+0x39], R25 ;  /* 0x000039191000a986 */ /* 0x0001e4000c101114 */
.L_x_101:
[----:B------:R-:W-:Y:S05]  /*4f90*/  BSYNC B0 ;  /* 0x0000000000007941 */ /* 0x000fea0003800000 */
.L_x_35:
[C---:B------:R-:W-:Y:S01]  /*4fa0*/  LEA R2, P0, R8.reuse, R2, 0x1 ;  /* 0x0000000208027211 */ /* 0x040fe200078008ff */
[----:B------:R-:W-:Y:S01]  /*4fb0*/  ULDC.64 UR6, c[0x0][0x650] ;  /* 0x0001940000067ab9 */ /* 0x000fe20000000a00 */
[----:B-----5:R-:W-:Y:S01]  /*4fc0*/  IMAD.U32 R4, RZ, RZ, UR12 ;  /* 0x0000000cff047e24 */ /* 0x020fe2000f8e00ff */
[----:B0-----:R-:W-:Y:S01]  /*4fd0*/  PRMT R14, RZ, 0x7610, R14 ;  /* 0x00007610ff0e7816 */ /* 0x001fe2000000000e */
[----:B------:R-:W-:Y:S01]  /*4fe0*/  IMAD.MOV.U32 R6, RZ, RZ, -0x1 ;  /* 0xffffffffff067424 */ /* 0x000fe200078e00ff */
[----:B------:R-:W-:Y:S01]  /*4ff0*/  LEA.HI.X R3, R8, R3, R0, 0x1, P0 ;  /* 0x0000000308037211 */ /* 0x000fe200000f0c00 */
[----:B------:R0:W-:Y:S01]  /*5000*/  SYNCS.ARRIVE.TRANS64.A1T0 RZ, [R4+UR23], RZ ;  /* 0x000000ff04ff79a7 */ /* 0x0001e20008100017 */
[----:B------:R-:W-:Y:S01]  /*5010*/  ISETP.GE.U32.AND P0, PT, R2, UR6, PT ;  /* 0x0000000602007c0c */ /* 0x000fe2000bf06070 */
[----:B------:R-:W-:-:S03]  /*5020*/  IMAD.MOV.U32 R5, RZ, RZ, -0x1 ;  /* 0xffffffffff057424 */ /* 0x000fc600078e00ff */
[----:B------:R-:W-:Y:S01]  /*5030*/  ISETP.GE.U32.AND.EX P0, PT, R3, UR7, PT, P0 ;  /* 0x0000000703007c0c */ /* 0x000fe2000bf06100 */
[----:B0-----:R-:W-:-:S12]  /*5040*/  IMAD.MOV.U32 R4, RZ, RZ, -0x1 ;  /* 0xffffffffff047424 */ /* 0x001fd800078e00ff */
[----:B------:R-:W-:Y:S05]  /*5050*/  @P0 BRA `(.L_x_102) ;  /* 0x0000000400600947 */ /* 0x000fea0003800000 */
[----:B------:R-:W0:Y:S01]  /*5060*/  S2R R26, SR_CTAID.X ;  /* 0x00000000001a7919 */ /* 0x000e220000002500 */
[----:B--234-:R-:W2:Y:S01]  /*5070*/  LDC.64 R20, c[0x0][0x628] ;  /* 0x00018a00ff147b82 */ /* 0x01cea20000000a00 */
[----:B------:R-:W-:Y:S01]  /*5080*/  ULDC UR6, c[0x0][0x150] ;  /* 0x0000540000067ab9 */ /* 0x000fe20000000800 */
[----:B-1----:R-:W-:Y:S01]  /*5090*/  IMAD.MOV.U32 R16, RZ, RZ, R2 ;  /* 0x000000ffff107224 */ /* 0x002fe200078e0002 */
[----:B------:R-:W1:Y:S01]  /*50a0*/  S2R R28, SR_CTAID.Y ;  /* 0x00000000001c7919 */ /* 0x000e620000002600 */
[----:B------:R-:W-:-:S04]  /*50b0*/  IMAD.MOV.U32 R17, RZ, RZ, R3 ;  /* 0x000000ffff117224 */ /* 0x000fc800078e0003 */
[----:B------:R-:W3:Y:S08]  /*50c0*/  LDC R29, c[0x0][0x144] ;  /* 0x00005100ff1d7b82 */ /* 0x000ef00000000800 */
[----:B------:R-:W4:Y:S08]  /*50d0*/  LDC R6, c[0x0][0x630] ;  /* 0x00018c00ff067b82 */ /* 0x000f300000000800 */
[----:B------:R-:W1:Y:S01]  /*50e0*/  LDC.64 R24, c[0x0][0x620] ;  /* 0x00018800ff187b82 */ /* 0x000e620000000a00 */
[----:B--2---:R-:W-:-:S04]  /*50f0*/  ISETP.NE.U32.AND P0, PT, R20, RZ, PT ;  /* 0x000000ff1400720c */ /* 0x004fc80003f05070 */
[----:B------:R-:W-:Y:S02]  /*5100*/  ISETP.NE.AND.EX P0, PT, R21, RZ, PT, P0 ;  /* 0x000000ff1500720c */ /* 0x000fe40003f05300 */
[----:B0-----:R-:W-:-:S05]  /*5110*/  I2FP.F32.U32 R4, R26 ;  /* 0x0000001a00047245 */ /* 0x001fca0000201000 */
[----:B------:R-:W-:-:S04]  /*5120*/  FMUL R4, R4, UR6 ;  /* 0x0000000604047c20 */ /* 0x000fc80008400000 */
[----:B------:R0:W2:Y:S02]  /*5130*/  F2I.U32.TRUNC.NTZ R27, R4 ;  /* 0x00000004001b7305 */ /* 0x0000a4000020f000 */
[----:B---34-:R-:W-:Y:S05]  /*5140*/  @!P0 BRA `(.L_x_103) ;  /* 0x0000000000288947 */ /* 0x018fea0003800000 */
[----:B------:R-:W3:Y:S02]  /*5150*/  LDC R5, c[0x0][0x634] ;  /* 0x00018d00ff057b82 */ /* 0x000ee40000000800 */
[----:B---3--:R-:W-:-:S05]  /*5160*/  IADD3 R17, P0, R2, R5, RZ ;  /* 0x0000000502117210 */ /* 0x008fca0007f1e0ff */
[----:B------:R-:W-:-:S04]  /*5170*/  IMAD.X R23, RZ, RZ, R3, P0 ;  /* 0x000000ffff177224 */ /* 0x000fc800000e0603 */
[----:B0-----:R-:W-:-:S04]  /*5180*/  IMAD.WIDE.U32 R4, R23, R20, RZ ;  /* 0x0000001417047225 */ /* 0x001fc800078e00ff */
[----:B------:R-:W-:-:S04]  /*5190*/  IMAD.WIDE.U32 R14, P0, R17, R21, R4 ;  /* 0x00000015110e7225 */ /* 0x000fc80007800004 */
[----:B------:R-:W-:-:S04]  /*51a0*/  IMAD.WIDE.U32 R4, R17, R20, RZ ;  /* 0x0000001411047225 */ /* 0x000fc800078e00ff */
[----:B------:R-:W-:Y:S01]  /*51b0*/  IMAD.X R17, RZ, RZ, RZ, P0 ;  /* 0x000000ffff117224 */ /* 0x000fe200000e06ff */
[----:B------:R-:W-:Y:S01]  /*51c0*/  IADD3 RZ, P0, R5, R14, RZ ;  /* 0x0000000e05ff7210 */ /* 0x000fe20007f1e0ff */
[----:B------:R-:W-:-:S04]  /*51d0*/  IMAD.MOV.U32 R16, RZ, RZ, R15 ;  /* 0x000000ffff107224 */ /* 0x000fc800078e000f */
[----:B------:R-:W-:-:S08]  /*51e0*/  IMAD.WIDE.U32.X R16, R23, R21, R16, P0 ;  /* 0x0000001517107225 */ /* 0x000fd000000e0410 */
.L_x_103:
[-CC-:B------:R-:W-:Y:S01]  /*51f0*/  SHF.R.U64 R22, R16, R6.reuse, R17.reuse ;  /* 0x0000000610167219 */ /* 0x180fe20000001211 */
[----:B------:R-:W3:Y:S01]  /*5200*/  LDC.64 R32, c[0x0][0x640] ;  /* 0x00019000ff207b82 */ /* 0x000ee20000000a00 */
[----:B0-----:R-:W-:Y:S01]  /*5210*/  SHF.R.U32.HI R4, RZ, R6, R17 ;  /* 0x00000006ff047219 */ /* 0x001fe20000011611 */
[----:B--2---:R-:W-:Y:S01]  /*5220*/  IMAD.MOV R27, RZ, RZ, -R27 ;  /* 0x000000ffff1b7224 */ /* 0x004fe200078e0a1b */
[----:B------:R-:W-:Y:S01]  /*5230*/  IADD3 R15, P0, RZ, -R22, RZ ;  /* 0x80000016ff0f7210 */ /* 0x000fe20007f1e0ff */
[----:B------:R-:W-:Y:S01]  /*5240*/  ULDC UR6, c[0x0][0x154] ;  /* 0x0000550000067ab9 */ /* 0x000fe20000000800 */
[----:B------:R-:W-:Y:S02]  /*5250*/  IMAD.MOV.U32 R17, RZ, RZ, 0x1 ;  /* 0x00000001ff117424 */ /* 0x000fe400078e00ff */
[----:B------:R-:W-:Y:S01]  /*5260*/  IMAD R27, R29, R27, R26 ;  /* 0x0000001b1d1b7224 */ /* 0x000fe200078e021a */
[----:B------:R-:W0:Y:S01]  /*5270*/  LDC R14, c[0x0][0x618] ;  /* 0x00018600ff0e7b82 */ /* 0x000e220000000800 */
[----:B------:R-:W-:-:S04]  /*5280*/  IMAD.X R5, RZ, RZ, ~R4, P0 ;  /* 0x000000ffff057224 */ /* 0x000fc800000e0e04 */
[-C--:B-1----:R-:W-:Y:S02]  /*5290*/  IMAD R6, R5, R24.reuse, RZ ;  /* 0x0000001805067224 */ /* 0x082fe400078e02ff */
[C---:B------:R-:W-:Y:S01]  /*52a0*/  IMAD.WIDE.U32 R4, R15.reuse, R24, R2 ;  /* 0x000000180f047225 */ /* 0x040fe200078e0002 */
[----:B------:R-:W1:Y:S03]  /*52b0*/  LDC R16, c[0x0][0x608] ;  /* 0x00018200ff107b82 */ /* 0x000e660000000800 */
[----:B------:R-:W-:Y:S01]  /*52c0*/  IMAD R15, R15, R25, R6 ;  /* 0x000000190f0f7224 */ /* 0x000fe200078e0206 */
[----:B------:R-:W-:-:S03]  /*52d0*/  I2FP.F32.U32 R6, R28 ;  /* 0x0000001c00067245 */ /* 0x000fc60000201000 */
[----:B------:R-:W-:Y:S01]  /*52e0*/  IMAD.IADD R5, R5, 0x1, R15 ;  /* 0x0000000105057824 */ /* 0x000fe200078e020f */
[----:B------:R-:W2:Y:S01]  /*52f0*/  LDC R30, c[0x0][0x658] ;  /* 0x00019600ff1e7b82 */ /* 0x000ea20000000800 */
[----:B---3--:R-:W-:Y:S01]  /*5300*/  ISETP.NE.U32.AND P0, PT, R32, RZ, PT ;  /* 0x000000ff2000720c */ /* 0x008fe20003f05070 */
[----:B------:R-:W-:-:S03]  /*5310*/  IMAD.MOV.U32 R15, RZ, RZ, -0x1 ;  /* 0xffffffffff0f7424 */ /* 0x000fc600078e00ff */
[----:B------:R-:W-:-:S03]  /*5320*/  ISETP.NE.AND.EX P0, PT, R33, RZ, PT, P0 ;  /* 0x000000ff2100720c */ /* 0x000fc60003f05300 */
[----:B------:R-:W3:Y:S01]  /*5330*/  LDC R25, c[0x0][0x148] ;  /* 0x00005200ff197b82 */ /* 0x000ee20000000800 */
[-CC-:B0-----:R-:W-:Y:S02]  /*5340*/  SHF.R.U64 R20, R4, R14.reuse, R5.reuse ;  /* 0x0000000e04147219 */ /* 0x181fe40000001205 */
[----:B------:R-:W-:Y:S01]  /*5350*/  SHF.R.U32.HI R5, RZ, R14, R5 ;  /* 0x0000000eff057219 */ /* 0x000fe20000011605 */
[----:B------:R-:W-:-:S04]  /*5360*/  FMUL R14, R6, UR6 ;  /* 0x00000006060e7c20 */ /* 0x000fc80008400000 */
[----:B------:R-:W0:Y:S01]  /*5370*/  LDC R26, c[0x0][0x600] ;  /* 0x00018000ff1a7b82 */ /* 0x000e220000000800 */
[----:B------:R4:W0:Y:S01]  /*5380*/  F2I.U32.TRUNC.NTZ R23, R14 ;  /* 0x0000000e00177305 */ /* 0x000822000020f000 */
[-CC-:B-1----:R-:W-:Y:S02]  /*5390*/  SHF.R.U64 R6, R20, R16.reuse, R5.reuse ;  /* 0x0000001014067219 */ /* 0x182fe40000001205 */
[----:B------:R-:W-:-:S04]  /*53a0*/  SHF.R.U32.HI R5, RZ, R16, R5 ;  /* 0x00000010ff057219 */ /* 0x000fc80000011605 */
[----:B------:R-:W1:Y:S01]  /*53b0*/  LDC R31, c[0x0][0x648] ;  /* 0x00019200ff1f7b82 */ /* 0x000e620000000800 */
[-CC-:B--2---:R-:W-:Y:S02]  /*53c0*/  SHF.R.U64 R24, R6, R30.reuse, R5.reuse ;  /* 0x0000001e06187219 */ /* 0x184fe40000001205 */
[-C--:B------:R-:W-:Y:S02]  /*53d0*/  SHF.L.U32 R15, R15, R30.reuse, RZ ;  /* 0x0000001e0f0f7219 */ /* 0x080fe400000006ff */
[-C--:B------:R-:W-:Y:S01]  /*53e0*/  SHF.R.U32.HI R5, RZ, R30.reuse, R5 ;  /* 0x0000001eff057219 */ /* 0x080fe20000011605 */
[----:B------:R-:W-:Y:S01]  /*53f0*/  IMAD.MOV.U32 R4, RZ, RZ, R24 ;  /* 0x000000ffff047224 */ /* 0x000fe200078e0018 */
[----:B------:R-:W-:Y:S01]  /*5400*/  SHF.L.U32 R30, R17, R30, RZ ;  /* 0x0000001e111e7219 */ /* 0x000fe200000006ff */
[----:B------:R-:W2:Y:S01]  /*5410*/  LDC R34, c[0x0][0x638] ;  /* 0x00018e00ff227b82 */ /* 0x000ea20000000800 */
[----:B------:R-:W-:-:S07]  /*5420*/  LOP3.LUT R29, RZ, R15, RZ, 0x33, !PT ;  /* 0x0000000fff1d7212 */ /* 0x000fce00078e33ff */
[----:B------:R-:W0:Y:S01]  /*5430*/  LDC R35, c[0x0][0x610] ;  /* 0x00018400ff237b82 */ /* 0x000e220000000800 */
        /* <DEDUP_REMOVED lines=11> */
.L_x_104:
[----:B-1----:R-:W-:Y:S01]  /*54f0*/  SHF.R.U64 R4, R4, R31, R5 ;  /* 0x0000001f04047219 */ /* 0x002fe20000001205 */
[----:B0-----:R-:W-:Y:S01]  /*5500*/  VIADD R17, R26, 0xffffffff ;  /* 0xffffffff1a117836 */ /* 0x001fe20000000000 */
[----:B------:R-:W-:Y:S01]  /*5510*/  LOP3.LUT R15, R6, R29, RZ, 0xc0, !PT ;  /* 0x0000001d060f7212 */ /* 0x000fe200078ec0ff */
[----:B------:R-:W-:Y:S02]  /*5520*/  IMAD.MOV R23, RZ, RZ, -R23 ;  /* 0x000000ffff177224 */ /* 0x000fe400078e0a17 */
[----:B------:R-:W-:Y:S02]  /*5530*/  IMAD.MOV R5, RZ, RZ, -R4 ;  /* 0x000000ffff057224 */ /* 0x000fe400078e0a04 */
[----:B------:R-:W-:Y:S01]  /*5540*/  IMAD R6, R30, R4, R15 ;  /* 0x000000041e067224 */ /* 0x000fe200078e020f */
[----:B------:R-:W-:Y:S01]  /*5550*/  LOP3.LUT R15, R20, R17, RZ, 0xc0, !PT ;  /* 0x00000011140f7212 */ /* 0x000fe200078ec0ff */
[----:B---3--:R-:W-:Y:S02]  /*5560*/  @P4 IMAD R27, R25, R23, R28 ;  /* 0x00000017191b4224 */ /* 0x008fe400078e021c */
[----:B--2---:R-:W-:-:S02]  /*5570*/  IMAD R4, R5, R34, R24 ;  /* 0x0000002205047224 */ /* 0x004fc400078e0218 */
[----:B------:R-:W-:Y:S02]  /*5580*/  IMAD R6, R6, R35, R27 ;  /* 0x0000002306067224 */ /* 0x000fe400078e021b */
[----:B------:R-:W-:Y:S02]  /*5590*/  IMAD R5, R4, R26, R15 ;  /* 0x0000001a04057224 */ /* 0x000fe400078e020f */
[----:B------:R-:W-:-:S03]  /*55a0*/  IMAD.MOV.U32 R14, RZ, RZ, 0x1 ;  /* 0x00000001ff0e7424 */ /* 0x000fc600078e00ff */
[----:B------:R-:W-:Y:S02]  /*55b0*/  SEL R4, R5, R6, !P4 ;  /* 0x0000000605047207 */ /* 0x000fe40006000000 */
[----:B------:R-:W-:Y:S01]  /*55c0*/  SEL R6, R6, R5, !P4 ;  /* 0x0000000506067207 */ /* 0x000fe20006000000 */
[----:B------:R-:W-:-:S07]  /*55d0*/  IMAD.MOV.U32 R5, RZ, RZ, R22 ;  /* 0x000000ffff057224 */ /* 0x000fce00078e0016 */
.L_x_102:
[----:B------:R-:W-:Y:S02]  /*55e0*/  LOP3.LUT P0, RZ, R14, 0xff, RZ, 0xc0, !PT ;  /* 0x000000ff0eff7812 */ /* 0x000fe4000780c0ff */
[----:B------:R-:W-:-:S11]  /*55f0*/  LOP3.LUT R87, R87, 0x1, RZ, 0x3c, !PT ;  /* 0x0000000157577812 */ /* 0x000fd600078e3cff */
[----:B------:R-:W-:Y:S05]  /*5600*/  @P0 BRA `(.L_x_105) ;  /* 0xffffffbc008c0947 */ /* 0x000fea000383ffff */
[----:B------:R-:W-:Y:S05]  /*5610*/  EXIT ;  /* 0x000000000000794d */ /* 0x000fea0003800000 */
.L_x_13:
[----:B------:R-:W-:-:S08]  /*5620*/  ISETP.NE.AND P0, PT, R20, RZ, PT ;  /* 0x000000ff1400720c */ /* 0x000fd00003f05270 */
[----:B-----5:R-:W0:-:S00]  /*5630*/  USETMAXREG.DEALLOC.CTAPOOL 0x28 ;  /* 0x00000028000079c8 */ /* 0x020e0000080e0500 */
[----:B------:R-:W-:Y:S05]  /*5640*/  @P0 EXIT ;  /* 0x000000000000094d */ /* 0x000fea0003800000 */
[----:B0-----:R-:W-:Y:S01]  /*5650*/  LOP3.LUT P0, RZ, R16, 0xff, RZ, 0xc0, !PT ;  /* 0x000000ff10ff7812 */ /* 0x001fe2000780c0ff */
[----:B------:R-:W-:Y:S02]  /*5660*/  IMAD.MOV.U32 R12, RZ, RZ, 0x1 ;  /* 0x00000001ff0c7424 */ /* 0x000fe400078e00ff */
[----:B------:R-:W-:-:S10]  /*5670*/  IMAD.MOV.U32 R15, RZ, RZ, RZ ;  /* 0x000000ffff0f7224 */ /* 0x000fd400078e00ff */
[----:B------:R-:W-:Y:S05]  /*5680*/  @!P0 BRA `(.L_x_106) ;  /* 0x0000000c00008947 */ /* 0x000fea0003800000 */
[----:B------:R-:W-:Y:S01]  /*5690*/  LOP3.LUT P0, RZ, R11, 0x1f, RZ, 0xc0, !PT ;  /* 0x0000001f0bff7812 */ /* 0x000fe2000780c0ff */
[----:B------:R-:W-:Y:S01]  /*56a0*/  ULDC UR5, c[0x0][0x658] ;  /* 0x0001960000057ab9 */ /* 0x000fe20000000800 */
[----:B------:R-:W-:Y:S01]  /*56b0*/  UMOV UR6, 0xffffffff ;  /* 0xffffffff00067882 */ /* 0x000fe20000000000 */
[----:B------:R-:W-:Y:S01]  /*56c0*/  BSSY B0, `(.L_x_106) ;  /* 0x00000bc000007945 */ /* 0x000fe20003800000 */
[----:B------:R-:W-:Y:S01]  /*56d0*/  USHF.L.U32 UR6, UR6, UR5, URZ ;  /* 0x0000000506067299 */ /* 0x000fe2000800063f */
[C---:B------:R-:W-:Y:S01]  /*56e0*/  ISETP.NE.AND P2, PT, R10.reuse, RZ, PT ;  /* 0x000000ff0a00720c */ /* 0x040fe20003f45270 */
[----:B------:R-:W-:Y:S01]  /*56f0*/  IMAD.MOV.U32 R14, RZ, RZ, 0x1 ;  /* 0x00000001ff0e7424 */ /* 0x000fe200078e00ff */
[----:B------:R-:W-:Y:S01]  /*5700*/  ISETP.NE.OR P0, PT, R10, RZ, !P0 ;  /* 0x000000ff0a00720c */ /* 0x000fe20004705670 */
[----:B------:R-:W-:Y:S01]  /*5710*/  IMAD.MOV.U32 R12, RZ, RZ, 0x1 ;  /* 0x00000001ff0c7424 */ /* 0x000fe200078e00ff */
[----:B------:R-:W-:Y:S01]  /*5720*/  LOP3.LUT R13, R7, 0x2, RZ, 0xfc, !PT ;  /* 0x00000002070d7812 */ /* 0x000fe200078efcff */
[----:B------:R-:W-:Y:S01]  /*5730*/  IMAD.MOV.U32 R15, RZ, RZ, RZ ;  /* 0x000000ffff0f7224 */ /* 0x000fe200078e00ff */
[----:B------:R-:W-:Y:S01]  /*5740*/  ULDC UR4, c[0x0][0x600] ;  /* 0x0001800000047ab9 */ /* 0x000fe20000000800 */
[----:B------:R-:W-:Y:S01]  /*5750*/  UMOV UR7, 0x1 ;  /* 0x0000000100077882 */ /* 0x000fe20000000000 */
[----:B------:R-:W-:-:S02]  /*5760*/  UIADD3 UR22, UR13, 0x1, URZ ;  /* 0x000000010d167890 */ /* 0x000fc4000fffe03f */
[----:B------:R-:W-:Y:S02]  /*5770*/  UIADD3 UR16, UR4, -0x1, URZ ;  /* 0xffffffff04107890 */ /* 0x000fe4000fffe03f */
[----:B------:R-:W-:Y:S02]  /*5780*/  USHF.L.U32 UR18, UR7, UR5, URZ ;  /* 0x0000000507127299 */ /* 0x000fe4000800063f */
[----:B------:R-:W-:Y:S01]  /*5790*/  ULOP3.LUT UR17, URZ, UR6, URZ, 0x33, !UPT ;  /* 0x000000063f117292 */ /* 0x000fe2000f8e333f */
[----:B------:R-:W-:-:S11]  /*57a0*/  ULDC.64 UR20, c[0x0][0x198] ;  /* 0x0000660000147ab9 */ /* 0x000fd60000000a00 */
.L_x_118:
[----:B------:R-:W-:-:S03]  /*57b0*/  UMOV UR4, 0xffffffff ;  /* 0xffffffff00047882 */ /* 0x000fc60000000000 */
[----:B------:R-:W-:Y:S05]  /*57c0*/  BRA.DIV UR4, `(.L_x_107) ;  /* 0x0000000e04ac7947 */ /* 0x000fea000b800000 */
[----:B------:R-:W-:-:S13]  /*57d0*/  ELECT P1, URZ, PT ;  /* 0x00000000003f782f */ /* 0x000fda0003820000 */
.L_x_130:
[----:B------:R-:W0:Y:S01]  /*57e0*/  LDC R10, c[0x0][0x28c] ;  /* 0x0000a300ff0a7b82 */ /* 0x000e220000000800 */
[----:B------:R-:W-:Y:S01]  /*57f0*/  BSSY B1, `(.L_x_108) ;  /* 0x0000035000017945 */ /* 0x000fe20003800000 */
[----:B0-----:R-:W-:-:S13]  /*5800*/  ISETP.LT.OR P1, PT, R10, 0x1, !P1 ;  /* 0x000000010a00780c */ /* 0x001fda0004f21670 */
[----:B------:R-:W-:Y:S05]  /*5810*/  @P1 BRA `(.L_x_109) ;  /* 0x0000000000c81947 */ /* 0x000fea0003800000 */
[----:B------:R-:W-:Y:S02]  /*5820*/  IMAD.SHL.U32 R16, R4, 0x40, RZ ;  /* 0x0000004004107824 */ /* 0x000fe400078e00ff */
[----:B------:R-:W-:Y:S02]  /*5830*/  IMAD.SHL.U32 R17, R6, 0x40, RZ ;  /* 0x0000004006117824 */ /* 0x000fe400078e00ff */
[----:B------:R-:W-:Y:S02]  /*5840*/  IMAD.MOV.U32 R18, RZ, RZ, RZ ;  /* 0x000000ffff127224 */ /* 0x000fe400078e00ff */
[----:B------:R-:W-:Y:S02]  /*5850*/  IMAD.U32 R20, RZ, RZ, UR22 ;  /* 0x00000016ff147e24 */ /* 0x000fe4000f8e00ff */
[----:B------:R-:W-:Y:S02]  /*5860*/  IMAD.MOV.U32 R4, RZ, RZ, R12 ;  /* 0x000000ffff047224 */ /* 0x000fe400078e000c */
[----:B------:R-:W-:-:S07]  /*5870*/  IMAD.MOV.U32 R6, RZ, RZ, R15 ;  /* 0x000000ffff067224 */ /* 0x000fce00078e000f */
.L_x_113:
[----:B------:R-:W0:Y:S01]  /*5880*/  S2R R11, SR_CgaCtaId ;  /* 0x00000000000b7919 */ /* 0x000e220000008800 */
[----:B------:R-:W-:-:S04]  /*5890*/  MOV R10, 0x400 ;  /* 0x00000400000a7802 */ /* 0x000fc80000000f00 */
[----:B0-----:R-:W-:Y:S02]  /*58a0*/  LEA R21, R11, R10, 0x18 ;  /* 0x0000000a0b157211 */ /* 0x001fe400078ec0ff */
[----:B------:R-:W-:Y:S01]  /*58b0*/  SHF.L.U32 R10, R4, 0x1f, RZ ;  /* 0x0000001f040a7819 */ /* 0x000fe200000006ff */
[----:B------:R-:W0:Y:S02]  /*58c0*/  @!P2 LDC R11, c[0x0][0x500] ;  /* 0x00014000ff0bab82 */ /* 0x000e240000000800 */
[----:B------:R-:W-:-:S04]  /*58d0*/  IMAD R19, R6, 0x8, R21 ;  /* 0x0000000806137824 */ /* 0x000fc800078e0215 */
[----:B------:R-:W1:Y:S02]  /*58e0*/  SYNCS.PHASECHK.TRANS64.TRYWAIT P1, [R19+URZ+0x18], R10 ;  /* 0x0000180a130075a7 */ /* 0x000e64000802017f */
[----:B-1----:R-:W-:Y:S05]  /*58f0*/  @!P1 BRA `(.L_x_110) ;  /* 0x0000000c00809947 */ /* 0x002fea0003800000 */
.L_x_131:
[----:B-1----:R-:W-:Y:S01]  /*5900*/  PRMT R10, R13, 0x9910, RZ ;  /* 0x000099100d0a7816 */ /* 0x002fe200000000ff */
[----:B0-----:R0:W-:Y:S03]  /*5910*/  @!P2 SYNCS.ARRIVE.TRANS64 RZ, [R19+URZ], R11 ;  /* 0x0000000b13ffa9a7 */ /* 0x0011e6000800003f */
[----:B------:R-:W-:-:S13]  /*5920*/  ISETP.NE.AND P1, PT, R10, 0x2, PT ;  /* 0x000000020a00780c */ /* 0x000fda0003f25270 */
[----:B0-----:R-:W-:Y:S05]  /*5930*/  @P1 BRA `(.L_x_111) ;  /* 0x0000000000041947 */ /* 0x001fea0003800000 */
[----:B------:R-:W-:Y:S01]  /*5940*/  BPT.TRAP 0x1 ;  /* 0x000000040000795c */ /* 0x000fe20000300000 */
.L_x_111:
[----:B------:R-:W-:Y:S05]  /*5950*/  @P0 BRA `(.L_x_112) ;  /* 0x0000000000040947 */ /* 0x000fea0003800000 */
[----:B------:R-:W-:Y:S01]  /*5960*/  BPT.TRAP 0x1 ;  /* 0x000000040000795c */ /* 0x000fe20000300000 */
.L_x_112:
[----:B------:R-:W-:Y:S01]  /*5970*/  IMAD R21, R6, 0x2000, R21 ;  /* 0x0000200006157824 */ /* 0x000fe200078e0215 */
[----:B------:R-:W-:Y:S01]  /*5980*/  R2UR UR9, R19 ;  /* 0x00000000130972ca */ /* 0x000fe200000e0000 */
[----:B------:R-:W-:Y:S01]  /*5990*/  VIADD R20, R20, 0xffffffff ;  /* 0xffffffff14147836 */ /* 0x000fe20000000000 */
[----:B------:R-:W-:Y:S01]  /*59a0*/  UIADD3 UR4, UP0, UR20, 0xf0, URZ ;  /* 0x000000f014047890 */ /* 0x000fe2000ff1e03f */
[----:B------:R-:W-:Y:S01]  /*59b0*/  R2UR UR11, R17 ;  /* 0x00000000110b72ca */ /* 0x000fe200000e0000 */
[----:B------:R-:W-:Y:S01]  /*59c0*/  UIADD3 UR24, UP1, UR20, 0x1f0, URZ ;  /* 0x000001f014187890 */ /* 0x000fe2000ff3e03f */
[----:B------:R-:W-:Y:S01]  /*59d0*/  R2UR UR8, R21 ;  /* 0x00000000150872ca */ /* 0x000fe200000e0000 */
[----:B------:R-:W-:Y:S01]  /*59e0*/  UIADD3.X UR5, URZ, UR21, URZ, UP0, !UPT ;  /* 0x000000153f057290 */ /* 0x000fe200087fe43f */
[----:B------:R-:W-:Y:S01]  /*59f0*/  R2UR UR10, R18 ;  /* 0x00000000120a72ca */ /* 0x000fe200000e0000 */
[----:B------:R-:W-:Y:S01]  /*5a00*/  VIADD R6, R6, 0x1 ;  /* 0x0000000106067836 */ /* 0x000fe20000000000 */
[----:B------:R-:W-:Y:S01]  /*5a10*/  R2UR UR12, R5 ;  /* 0x00000000050c72ca */ /* 0x000fe200000e0000 */
[----:B------:R-:W-:Y:S01]  /*5a20*/  UIADD3.X UR25, URZ, UR21, URZ, UP1, !UPT ;  /* 0x000000153f197290 */ /* 0x000fe20008ffe43f */
[----:B------:R-:W-:Y:S01]  /*5a30*/  R2UR UR19, R16 ;  /* 0x00000000101372ca */ /* 0x000fe200000e0000 */
[----:B------:R-:W-:Y:S01]  /*5a40*/  UMOV UR6, 0x0 ;  /* 0x0000000000067882 */ /* 0x000fe20000000000 */
[----:B------:R-:W-:Y:S01]  /*5a50*/  ISETP.GT.AND P3, PT, R20, 0x1, PT ;  /* 0x000000011400780c */ /* 0x000fe20003f64270 */
[----:B------:R-:W-:Y:S01]  /*5a60*/  UMOV UR7, 0x10000000 ;  /* 0x1000000000077882 */ /* 0x000fe20000000000 */
[----:B------:R-:W-:Y:S01]  /*5a70*/  ISETP.NE.AND P1, PT, R6, 0x3, PT ;  /* 0x000000030600780c */ /* 0x000fe20003f25270 */
[----:B------:R-:W-:-:S02]  /*5a80*/  VIADD R18, R18, 0x80 ;  /* 0x0000008012127836 */ /* 0x000fc40000000000 */
[----:B------:R-:W-:Y:S01]  /*5a90*/  UIADD3 UR14, UR8, 0x100, URZ ;  /* 0x00000100080e7890 */ /* 0x000fe2000fffe03f */
[----:B------:R-:W-:Y:S01]  /*5aa0*/  SEL R11, RZ, 0x1, P1 ;  /* 0x00000001ff0b7807 */ /* 0x000fe20000800000 */
[----:B------:R-:W-:Y:S01]  /*5ab0*/  UIADD3 UR15, UR8, 0x6100, URZ ;  /* 0x00006100080f7890 */ /* 0x000fe2000fffe03f */
[----:B------:R-:W-:Y:S02]  /*5ac0*/  SEL R6, R6, RZ, P1 ;  /* 0x000000ff06067207 */ /* 0x000fe40000800000 */
[----:B------:R-:W-:Y:S02]  /*5ad0*/  LOP3.LUT R4, R4, R11, RZ, 0x3c, !PT ;  /* 0x0000000b04047212 */ /* 0x000fe400078e3cff */
[----:B------:R-:W-:Y:S02]  /*5ae0*/  UMOV UR8, UR14 ;  /* 0x0000000e00087c82 */ /* 0x000fe40008000000 */
[----:B------:R0:W-:Y:S02]  /*5af0*/  UTMALDG.3D [UR8], [UR4], desc[UR6] ;  /* 0x00000608040075b4 */ /* 0x0001e40008011000 */
[----:B0-----:R-:W-:Y:S01]  /*5b00*/  UMOV UR8, UR15 ;  /* 0x0000000f00087c82 */ /* 0x001fe20008000000 */
[----:B------:R-:W-:-:S02]  /*5b10*/  UMOV UR11, UR19 ;  /* 0x00000013000b7c82 */ /* 0x000fc40008000000 */
[----:B------:R0:W-:Y:S02]  /*5b20*/  UTMALDG.3D [UR8], [UR24], desc[UR6] ;  /* 0x00000608180075b4 */ /* 0x0001e40008011000 */
[----:B0-----:R-:W-:Y:S05]  /*5b30*/  @P3 BRA `(.L_x_113) ;  /* 0xfffffffc00503947 */ /* 0x001fea000383ffff */
.L_x_109:
[----:B------:R-:W-:Y:S05]  /*5b40*/  BSYNC B1 ;  /* 0x0000000000017941 */ /* 0x000fea0003800000 */
.L_x_108:
[----:B------:R-:W-:Y:S01]  /*5b50*/  LOP3.LUT P5, RZ, R14, 0xff, RZ, 0xc0, !PT ;  /* 0x000000ff0eff7812 */ /* 0x000fe200078ac0ff */
[----:B------:R-:W-:Y:S01]  /*5b60*/  VIADD R6, R15, UR13 ;  /* 0x0000000d0f067c36 */ /* 0x000fe20008000000 */
[----:B------:R-:W-:Y:S01]  /*5b70*/  ULDC.64 UR4, c[0x0][0x650] ;  /* 0x0001940000047ab9 */ /* 0x000fe20000000a00 */
[----:B------:R-:W-:Y:S01]  /*5b80*/  IMAD.U32 R11, RZ, RZ, UR13 ;  /* 0x0000000dff0b7e24 */ /* 0x000fe2000f8e00ff */
[----:B------:R-:W-:Y:S01]  /*5b90*/  UISETP.GE.U32.AND UP0, UPT, UR13, 0x3, UPT ;  /* 0x000000030d00788c */ /* 0x000fe2000bf06070 */
[----:B------:R-:W-:Y:S01]  /*5ba0*/  BSSY B1, `(.L_x_114) ;  /* 0x000006b000017945 */ /* 0x000fe20003800000 */
[----:B------:R-:W-:Y:S02]  /*5bb0*/  ISETP.GT.U32.AND P1, PT, R6, 0x2, PT ;  /* 0x000000020600780c */ /* 0x000fe40003f24070 */
[----:B------:R-:W-:Y:S02]  /*5bc0*/  PRMT R14, RZ, 0x7610, R14 ;  /* 0x00007610ff0e7816 */ /* 0x000fe4000000000e */
[----:B------:R-:W-:-:S02]  /*5bd0*/  ISETP.LT.U32.AND P1, PT, R11, 0x3, P1 ;  /* 0x000000030b00780c */ /* 0x000fc40000f21070 */
[----:B------:R-:W-:Y:S01]  /*5be0*/  PLOP3.LUT P3, PT, PT, PT, UP0, 0x80, 0x0 ;  /* 0x000000000000781c */ /* 0x000fe20003f6f008 */
[----:B------:R-:W0:Y:S01]  /*5bf0*/  @P5 S2R R5, SR_CgaCtaId ;  /* 0x0000000000055919 */ /* 0x000e220000008800 */
[----:B------:R-:W-:-:S04]  /*5c00*/  @P5 MOV R4, 0x400 ;  /* 0x0000040000045802 */ /* 0x000fc80000000f00 */
[----:B0-----:R-:W-:Y:S01]  /*5c10*/  @P5 LEA R10, R5, R4, 0x18 ;  /* 0x00000004050a5211 */ /* 0x001fe200078ec0ff */
[----:B------:R-:W-:-:S03]  /*5c20*/  IMAD.WIDE.U32 R4, R6, -0x55555555, RZ ;  /* 0xaaaaaaab06047825 */ /* 0x000fc600078e00ff */
[----:B------:R0:W-:Y:S01]  /*5c30*/  @P5 SYNCS.ARRIVE.TRANS64.A1T0 RZ, [R10+URZ+0x68], RZ ;  /* 0x000068ff0aff59a7 */ /* 0x0001e2000810003f */
[----:B------:R-:W-:Y:S01]  /*5c40*/  IADD3 R2, P5, R2, R8, RZ ;  /* 0x0000000802027210 */ /* 0x000fe20007fbe0ff */
[----:B------:R-:W-:Y:S01]  /*5c50*/  IMAD.MOV.U32 R4, RZ, RZ, -0x1 ;  /* 0xffffffffff047424 */ /* 0x000fe200078e00ff */
[----:B------:R-:W-:Y:S02]  /*5c60*/  SHF.R.U32.HI R11, RZ, 0x1, R5 ;  /* 0x00000001ff0b7819 */ /* 0x000fe40000011605 */
[----:B------:R-:W-:Y:S01]  /*5c70*/  SEL R5, RZ, 0x1, !P1 ;  /* 0x00000001ff057807 */ /* 0x000fe20004800000 */
[----:B------:R-:W-:Y:S01]  /*5c80*/  IMAD.X R3, R3, 0x1, R0, P5 ;  /* 0x0000000103037824 */ /* 0x000fe200028e0600 */
[----:B------:R-:W-:Y:S01]  /*5c90*/  ISETP.GE.U32.AND P1, PT, R2, UR4, PT ;  /* 0x0000000402007c0c */ /* 0x000fe2000bf26070 */
[----:B------:R-:W-:Y:S01]  /*5ca0*/  IMAD R15, R11, -0x3, R6 ;  /* 0xfffffffd0b0f7824 */ /* 0x000fe200078e0206 */
[----:B------:R-:W-:Y:S01]  /*5cb0*/  LOP3.LUT R12, R12, R5, RZ, 0x3c, !PT ;  /* 0x000000050c0c7212 */ /* 0x000fe200078e3cff */
[----:B------:R-:W-:Y:S01]  /*5cc0*/  IMAD.MOV.U32 R6, RZ, RZ, -0x1 ;  /* 0xffffffffff067424 */ /* 0x000fe200078e00ff */
[----:B------:R-:W-:Y:S01]  /*5cd0*/  ISETP.GE.U32.AND.EX P1, PT, R3, UR5, PT, P1 ;  /* 0x0000000503007c0c */ /* 0x000fe2000bf26110 */
[----:B------:R-:W-:Y:S01]  /*5ce0*/  IMAD.MOV.U32 R5, RZ, RZ, -0x1 ;  /* 0xffffffffff057424 */ /* 0x000fe200078e00ff */
[----:B------:R-:W-:-:S02]  /*5cf0*/  @P3 LOP3.LUT R12, R12, 0x1, R11, 0x78, !PT ;  /* 0x000000010c0c3812 */ /* 0x000fc400078e780b */
[----:B0-----:R-:W-:-:S09]  /*5d00*/  PRMT R10, RZ, 0x7610, R10 ;  /* 0x00007610ff0a7816 */ /* 0x001fd2000000000a */
[----:B------:R-:W-:Y:S05]  /*5d10*/  @P1 BRA `(.L_x_115) ;  /* 0x00000004004c1947 */ /* 0x000fea0003800000 */
[----:B------:R-:W0:Y:S01]  /*5d20*/  S2R R17, SR_CTAID.X ;  /* 0x0000000000117919 */ /* 0x000e220000002500 */
[----:B------:R-:W-:Y:S01]  /*5d30*/  ULDC.64 UR4, c[0x0][0x628] ;  /* 0x00018a0000047ab9 */ /* 0x000fe20000000a00 */
[----:B------:R-:W1:Y:S01]  /*5d40*/  LDC R18, c[0x0][0x144] ;  /* 0x00005100ff127b82 */ /* 0x000e620000000800 */
[----:B------:R-:W-:Y:S01]  /*5d50*/  ISETP.NE.U32.AND P1, PT, RZ, UR4, PT ;  /* 0x00000004ff007c0c */ /* 0x000fe2000bf25070 */
[----:B------:R-:W2:Y:S01]  /*5d60*/  S2R R6, SR_CTAID.Y ;  /* 0x0000000000067919 */ /* 0x000ea20000002600 */
[----:B------:R-:W-:Y:S01]  /*5d70*/  ULDC UR6, c[0x0][0x150] ;  /* 0x0000540000067ab9 */ /* 0x000fe20000000800 */
[----:B------:R-:W-:Y:S01]  /*5d80*/  ULDC UR7, c[0x0][0x630] ;  /* 0x00018c0000077ab9 */ /* 0x000fe20000000800 */
[----:B------:R-:W-:Y:S01]  /*5d90*/  ISETP.NE.AND.EX P1, PT, RZ, UR5, PT, P1 ;  /* 0x00000005ff007c0c */ /* 0x000fe2000bf25310 */
[----:B------:R-:W-:Y:S01]  /*5da0*/  IMAD.MOV.U32 R4, RZ, RZ, R2 ;  /* 0x000000ffff047224 */ /* 0x000fe200078e0002 */
[----:B0-----:R-:W-:-:S05]  /*5db0*/  I2FP.F32.U32 R5, R17 ;  /* 0x0000001100057245 */ /* 0x001fca0000201000 */
[----:B------:R-:W-:Y:S01]  /*5dc0*/  FMUL R20, R5, UR6 ;  /* 0x0000000605147c20 */ /* 0x000fe20008400000 */
[----:B------:R-:W-:-:S05]  /*5dd0*/  IMAD.MOV.U32 R5, RZ, RZ, R3 ;  /* 0x000000ffff057224 */ /* 0x000fca00078e0003 */
[----:B--2---:R-:W-:Y:S05]  /*5de0*/  @!P1 BRA `(.L_x_116) ;  /* 0x0000000000289947 */ /* 0x004fea0003800000 */
[----:B------:R-:W-:Y:S02]  /*5df0*/  ULDC UR6, c[0x0][0x634] ;  /* 0x00018d0000067ab9 */ /* 0x000fe40000000800 */
[----:B------:R-:W-:-:S05]  /*5e00*/  IADD3 R5, P1, R2, UR6, RZ ;  /* 0x0000000602057c10 */ /* 0x000fca000ff3e0ff */
[----:B------:R-:W-:-:S04]  /*5e10*/  IMAD.X R19, RZ, RZ, R3, P1 ;  /* 0x000000ffff137224 */ /* 0x000fc800008e0603 */
[----:B------:R-:W-:-:S04]  /*5e20*/  IMAD.WIDE.U32 R10, R19, UR4, RZ ;  /* 0x00000004130a7c25 */ /* 0x000fc8000f8e00ff */
[----:B------:R-:W-:-:S04]  /*5e30*/  IMAD.WIDE.U32 R10, P1, R5, UR5, R10 ;  /* 0x00000005050a7c25 */ /* 0x000fc8000f82000a */
[----:B------:R-:W-:-:S04]  /*5e40*/  IMAD.WIDE.U32 R4, R5, UR4, RZ ;  /* 0x0000000405047c25 */ /* 0x000fc8000f8e00ff */
[----:B------:R-:W-:Y:S01]  /*5e50*/  IMAD.MOV.U32 R4, RZ, RZ, R11 ;  /* 0x000000ffff047224 */ /* 0x000fe200078e000b */
[----:B------:R-:W-:Y:S01]  /*5e60*/  IADD3 RZ, P3, R5, R10, RZ ;  /* 0x0000000a05ff7210 */ /* 0x000fe20007f7e0ff */
[----:B------:R-:W-:-:S04]  /*5e70*/  IMAD.X R5, RZ, RZ, RZ, P1 ;  /* 0x000000ffff057224 */ /* 0x000fc800008e06ff */
[----:B------:R-:W-:-:S08]  /*5e80*/  IMAD.WIDE.U32.X R4, R19, UR5, R4, P3 ;  /* 0x0000000513047c25 */ /* 0x000fd000098e0404 */
.L_x_116:
[--C-:B------:R-:W-:Y:S01]  /*5e90*/  SHF.R.U64 R16, R4, UR7, R5.reuse ;  /* 0x0000000704107c19 */ /* 0x100fe20008001205 */
[----:B------:R-:W0:Y:S01]  /*5ea0*/  F2I.U32.TRUNC.NTZ R20, R20 ;  /* 0x0000001400147305 */ /* 0x000e22000020f000 */
[----:B------:R-:W-:Y:S01]  /*5eb0*/  SHF.R.U32.HI R4, RZ, UR7, R5 ;  /* 0x00000007ff047c19 */ /* 0x000fe20008011605 */
[----:B------:R-:W-:Y:S01]  /*5ec0*/  ULDC.64 UR4, c[0x0][0x620] ;  /* 0x0001880000047ab9 */ /* 0x000fe20000000a00 */
[----:B------:R-:W-:Y:S01]  /*5ed0*/  IADD3 R11, P1, RZ, -R16, RZ ;  /* 0x80000010ff0b7210 */ /* 0x000fe20007f3e0ff */
[----:B------:R-:W-:Y:S01]  /*5ee0*/  ULDC.64 UR6, c[0x0][0x640] ;  /* 0x0001900000067ab9 */ /* 0x000fe20000000a00 */
[----:B------:R-:W2:Y:S03]  /*5ef0*/  LDC R21, c[0x0][0x148] ;  /* 0x00005200ff157b82 */ /* 0x000ea60000000800 */
[----:B------:R-:W-:Y:S01]  /*5f00*/  IMAD.X R4, RZ, RZ, ~R4, P1 ;  /* 0x000000ffff047224 */ /* 0x000fe200008e0e04 */
[----:B------:R-:W-:-:S03]  /*5f10*/  ISETP.NE.U32.AND P1, PT, RZ, UR6, PT ;  /* 0x00000006ff007c0c */ /* 0x000fc6000bf25070 */
[----:B------:R-:W-:Y:S01]  /*5f20*/  IMAD R10, R4, UR4, RZ ;  /* 0x00000004040a7c24 */ /* 0x000fe2000f8e02ff */
[----:B------:R-:W-:Y:S01]  /*5f30*/  ISETP.NE.AND.EX P1, PT, RZ, UR7, PT, P1 ;  /* 0x00000007ff007c0c */ /* 0x000fe2000bf25310 */
[----:B------:R-:W-:Y:S01]  /*5f40*/  IMAD.WIDE.U32 R4, R11, UR4, R2 ;  /* 0x000000040b047c25 */ /* 0x000fe2000f8e0002 */
[----:B------:R-:W-:-:S03]  /*5f50*/  ULDC UR4, c[0x0][0x618] ;  /* 0x0001860000047ab9 */ /* 0x000fc60000000800 */
[----:B------:R-:W-:Y:S01]  /*5f60*/  IMAD R11, R11, UR5, R10 ;  /* 0x000000050b0b7c24 */ /* 0x000fe2000f8e020a */
[----:B------:R-:W-:Y:S01]  /*5f70*/  ULDC UR5, c[0x0][0x154] ;  /* 0x0000550000057ab9 */ /* 0x000fe20000000800 */
[----:B0-----:R-:W-:Y:S02]  /*5f80*/  IMAD.MOV R10, RZ, RZ, -R20 ;  /* 0x000000ffff0a7224 */ /* 0x001fe400078e0a14 */
[----:B------:R-:W-:Y:S02]  /*5f90*/  IMAD.IADD R5, R5, 0x1, R11 ;  /* 0x0000000105057824 */ /* 0x000fe400078e020b */
[----:B-1----:R-:W-:Y:S01]  /*5fa0*/  IMAD R17, R18, R10, R17 ;  /* 0x0000000a12117224 */ /* 0x002fe200078e0211 */
[----:B------:R-:W-:Y:S02]  /*5fb0*/  I2FP.F32.U32 R10, R6 ;  /* 0x00000006000a7245 */ /* 0x000fe40000201000 */
[--C-:B------:R-:W-:Y:S02]  /*5fc0*/  SHF.R.U64 R18, R4, UR4, R5.reuse ;  /* 0x0000000404127c19 */ /* 0x100fe40008001205 */
[----:B------:R-:W-:Y:S01]  /*5fd0*/  SHF.R.U32.HI R5, RZ, UR4, R5 ;  /* 0x00000004ff057c19 */ /* 0x000fe20008011605 */
[----:B------:R-:W-:Y:S01]  /*5fe0*/  FMUL R10, R10, UR5 ;  /* 0x000000050a0a7c20 */ /* 0x000fe20008400000 */
[----:B------:R-:W-:-:S02]  /*5ff0*/  ULDC UR4, c[0x0][0x608] ;  /* 0x0001820000047ab9 */ /* 0x000fc40000000800 */
[--C-:B------:R-:W-:Y:S01]  /*6000*/  SHF.R.U64 R20, R18, UR4, R5.reuse ;  /* 0x0000000412147c19 */ /* 0x100fe20008001205 */
[----:B------:R0:W1:Y:S01]  /*6010*/  F2I.U32.TRUNC.NTZ R22, R10 ;  /* 0x0000000a00167305 */ /* 0x000062000020f000 */
[----:B------:R-:W-:Y:S01]  /*6020*/  SHF.R.U32.HI R5, RZ, UR4, R5 ;  /* 0x00000004ff057c19 */ /* 0x000fe20008011605 */
[----:B------:R-:W-:-:S03]  /*6030*/  ULDC UR4, c[0x0][0x658] ;  /* 0x0001960000047ab9 */ /* 0x000fc60000000800 */
[--C-:B------:R-:W-:Y:S02]  /*6040*/  SHF.R.U64 R19, R20, UR4, R5.reuse ;  /* 0x0000000414137c19 */ /* 0x100fe40008001205 */
[----:B------:R-:W-:-:S03]  /*6050*/  SHF.R.U32.HI R23, RZ, UR4, R5 ;  /* 0x00000004ff177c19 */ /* 0x000fc60008011605 */
[----:B------:R-:W-:Y:S02]  /*6060*/  IMAD.MOV.U32 R4, RZ, RZ, R19 ;  /* 0x000000ffff047224 */ /* 0x000fe400078e0013 */
[----:B------:R-:W-:Y:S01]  /*6070*/  IMAD.MOV.U32 R5, RZ, RZ, R23 ;  /* 0x000000ffff057224 */ /* 0x000fe200078e0017 */
[----:B0-----:R-:W-:Y:S06]  /*6080*/  @!P1 BRA `(.L_x_117) ;  /* 0x0000000000289947 */ /* 0x001fec0003800000 */
        /* <DEDUP_REMOVED lines=10> */
.L_x_117:
[----:B------:R-:W-:Y:S01]  /*6130*/  ULDC UR4, c[0x0][0x648] ;  /* 0x0001920000047ab9 */ /* 0x000fe20000000800 */
[----:B-1----:R-:W-:Y:S01]  /*6140*/  IMAD.MOV R22, RZ, RZ, -R22 ;  /* 0x000000ffff167224 */ /* 0x002fe200078e0a16 */
[----:B------:R-:W-:Y:S01]  /*6150*/  SHF.R.U64 R5, R4, UR4, R5 ;  /* 0x0000000404057c19 */ /* 0x000fe20008001205 */
[----:B------:R-:W-:Y:S01]  /*6160*/  ULDC UR4, c[0x0][0x638] ;  /* 0x00018e0000047ab9 */ /* 0x000fe20000000800 */
[----:B------:R-:W-:Y:S01]  /*6170*/  LOP3.LUT R4, R20, UR17, RZ, 0xc0, !PT ;  /* 0x0000001114047c12 */ /* 0x000fe2000f8ec0ff */
[----:B--2---:R-:W-:Y:S01]  /*6180*/  @P4 IMAD R17, R21, R22, R6 ;  /* 0x0000001615114224 */ /* 0x004fe200078e0206 */
[----:B------:R-:W-:Y:S01]  /*6190*/  LOP3.LUT R18, R18, UR16, RZ, 0xc0, !PT ;  /* 0x0000001012127c12 */ /* 0x000fe2000f8ec0ff */
[----:B------:R-:W-:Y:S01]  /*61a0*/  IMAD.MOV R6, RZ, RZ, -R5 ;  /* 0x000000ffff067224 */ /* 0x000fe200078e0a05 */
[----:B------:R-:W-:Y:S01]  /*61b0*/  ULDC UR5, c[0x0][0x610] ;  /* 0x0001840000057ab9 */ /* 0x000fe20000000800 */
[----:B------:R-:W-:Y:S02]  /*61c0*/  IMAD R4, R5, UR18, R4 ;  /* 0x0000001205047c24 */ /* 0x000fe4000f8e0204 */
[----:B------:R-:W-:Y:S01]  /*61d0*/  IMAD R19, R6, UR4, R19 ;  /* 0x0000000406137c24 */ /* 0x000fe2000f8e0213 */
[----:B------:R-:W-:Y:S01]  /*61e0*/  ULDC UR4, c[0x0][0x600] ;  /* 0x0001800000047ab9 */ /* 0x000fe20000000800 */
[----:B------:R-:W-:-:S02]  /*61f0*/  IMAD R17, R4, UR5, R17 ;  /* 0x0000000504117c24 */ /* 0x000fc4000f8e0211 */
[----:B------:R-:W-:Y:S02]  /*6200*/  IMAD R6, R19, UR4, R18 ;  /* 0x0000000413067c24 */ /* 0x000fe4000f8e0212 */
[----:B------:R-:W-:Y:S02]  /*6210*/  IMAD.MOV.U32 R10, RZ, RZ, 0x1 ;  /* 0x00000001ff0a7424 */ /* 0x000fe400078e00ff */
[----:B------:R-:W-:Y:S01]  /*6220*/  IMAD.MOV.U32 R5, RZ, RZ, R16 ;  /* 0x000000ffff057224 */ /* 0x000fe200078e0010 */
[----:B------:R-:W-:Y:S02]  /*6230*/  SEL R4, R6, R17, !P4 ;  /* 0x0000001106047207 */ /* 0x000fe40006000000 */
[----:B------:R-:W-:-:S07]  /*6240*/  SEL R6, R17, R6, !P4 ;  /* 0x0000000611067207 */ /* 0x000fce0006000000 */
.L_x_115:
[----:B------:R-:W-:Y:S05]  /*6250*/  BSYNC B1 ;  /* 0x0000000000017941 */ /* 0x000fea0003800000 */
.L_x_114:
[----:B------:R-:W-:-:S13]  /*6260*/  LOP3.LUT P1, RZ, R10, 0xff, RZ, 0xc0, !PT ;  /* 0x000000ff0aff7812 */ /* 0x000fda000782c0ff */
[----:B------:R-:W-:Y:S05]  /*6270*/  @P1 BRA `(.L_x_118) ;  /* 0xfffffff4004c1947 */ /* 0x000fea000383ffff */
[----:B------:R-:W-:Y:S05]  /*6280*/  BSYNC B0 ;  /* 0x0000000000007941 */ /* 0x000fea0003800000 */
.L_x_106:
[----:B------:R-:W-:-:S03]  /*6290*/  UMOV UR4, 0xffffffff ;  /* 0xffffffff00047882 */ /* 0x000fc60000000000 */
[----:B------:R-:W-:Y:S05]  /*62a0*/  BRA.DIV UR4, `(.L_x_119) ;  /* 0x0000000604287947 */ /* 0x000fea000b800000 */
[----:B------:R-:W-:-:S13]  /*62b0*/  ELECT P0, URZ, PT ;  /* 0x00000000003f782f */ /* 0x000fda0003800000 */
.L_x_134:
[----:B------:R-:W-:Y:S04]  /*62c0*/  BSSY B0, `(.L_x_120) ;  /* 0x0000022000007945 */ /* 0x000fe80003800000 */
[----:B------:R-:W-:Y:S05]  /*62d0*/  @!P0 BRA `(.L_x_121) ;  /* 0x0000000000808947 */ /* 0x000fea0003800000 */
[----:B------:R-:W-:-:S04]  /*62e0*/  LOP3.LUT R7, R7, 0x2, RZ, 0xfc, !PT ;  /* 0x0000000207077812 */ /* 0x000fc800078efcff */
[----:B------:R-:W-:-:S13]  /*62f0*/  ISETP.NE.AND P0, PT, R7, 0x3, PT ;  /* 0x000000030700780c */ /* 0x000fda0003f05270 */
[----:B------:R-:W-:Y:S05]  /*6300*/  @!P0 BRA `(.L_x_122) ;  /* 0x0000000000048947 */ /* 0x000fea0003800000 */
[----:B------:R-:W-:Y:S01]  /*6310*/  BPT.TRAP 0x1 ;  /* 0x000000040000795c */ /* 0x000fe20000300000 */
.L_x_122:
[----:B------:R-:W0:Y:S01]  /*6320*/  S2R R3, SR_CgaCtaId ;  /* 0x0000000000037919 */ /* 0x000e220000008800 */
[----:B------:R-:W-:Y:S02]  /*6330*/  MOV R0, 0x400 ;  /* 0x0000040000007802 */ /* 0x000fe40000000f00 */
[----:B------:R-:W-:Y:S02]  /*6340*/  SHF.L.U32 R2, R12, 0x1f, RZ ;  /* 0x0000001f0c027819 */ /* 0x000fe400000006ff */
[----:B0-----:R-:W-:-:S05]  /*6350*/  LEA R0, R3, R0, 0x18 ;  /* 0x0000000003007211 */ /* 0x001fca00078ec0ff */
[----:B------:R-:W-:-:S04]  /*6360*/  VIADD R0, R0, 0x18 ;  /* 0x0000001800007836 */ /* 0x000fc80000000000 */
[C---:B------:R-:W-:Y:S02]  /*6370*/  IMAD R7, R15.reuse, 0x8, R0 ;  /* 0x000000080f077824 */ /* 0x040fe400078e0200 */
[----:B------:R-:W-:Y:S02]  /*6380*/  VIADD R15, R15, 0x1 ;  /* 0x000000010f0f7836 */ /* 0x000fe40000000000 */
[----:B------:R-:W0:Y:S03]  /*6390*/  SYNCS.PHASECHK.TRANS64.TRYWAIT P0, [R7+URZ], R2 ;  /* 0x00000002070075a7 */ /* 0x000e26000800017f */
[----:B------:R-:W-:-:S04]  /*63a0*/  ISETP.NE.AND P1, PT, R15, 0x3, PT ;  /* 0x000000030f00780c */ /* 0x000fc80003f25270 */
[----:B------:R-:W-:Y:S02]  /*63b0*/  SEL R3, RZ, 0x1, P1 ;  /* 0x00000001ff037807 */ /* 0x000fe40000800000 */
[----:B------:R-:W-:Y:S02]  /*63c0*/  SEL R15, R15, RZ, P1 ;  /* 0x000000ff0f0f7207 */ /* 0x000fe40000800000 */
[----:B------:R-:W-:-:S03]  /*63d0*/  LOP3.LUT R9, R12, R3, RZ, 0x3c, !PT ;  /* 0x000000030c097212 */ /* 0x000fc600078e3cff */
[----:B------:R-:W-:Y:S01]  /*63e0*/  IMAD R6, R15, 0x8, R0 ;  /* 0x000000080f067824 */ /* 0x000fe200078e0200 */
[----:B------:R-:W-:Y:S01]  /*63f0*/  SHF.L.U32 R5, R9, 0x1f, RZ ;  /* 0x0000001f09057819 */ /* 0x000fe200000006ff */
[----:B0-----:R-:W-:Y:S06]  /*6400*/  @!P0 BRA `(.L_x_123) ;  /* 0x0000000000f48947 */ /* 0x001fec0003800000 */
.L_x_135:
[----:B------:R-:W1:Y:S01]  /*6410*/  SYNCS.PHASECHK.TRANS64.TRYWAIT P0, [R6+URZ], R5 ;  /* 0x00000005060075a7 */ /* 0x000e62000800017f */
[----:B0-----:R-:W-:-:S05]  /*6420*/  VIADD R2, R15, 0x1 ;  /* 0x000000010f027836 */ /* 0x001fca0000000000 */
[----:B------:R-:W-:-:S04]  /*6430*/  ISETP.NE.AND P1, PT, R2, 0x3, PT ;  /* 0x000000030200780c */ /* 0x000fc80003f25270 */
[----:B------:R-:W-:Y:S02]  /*6440*/  SEL R4, RZ, 0x1, P1 ;  /* 0x00000001ff047807 */ /* 0x000fe40000800000 */
[----:B------:R-:W-:Y:S02]  /*6450*/  SEL R3, R2, RZ, P1 ;  /* 0x000000ff02037207 */ /* 0x000fe40000800000 */
[----:B------:R-:W-:Y:S01]  /*6460*/  LOP3.LUT R4, R9, R4, RZ, 0x3c, !PT ;  /* 0x0000000409047212 */ /* 0x000fe200078e3cff */
[----:B-1----:R-:W-:Y:S06]  /*6470*/  @!P0 BRA `(.L_x_124) ;  /* 0x0000000000ec8947 */ /* 0x002fec0003800000 */
.L_x_136:
[----:B------:R-:W-:Y:S01]  /*6480*/  IMAD R3, R3, 0x8, R0 ;  /* 0x0000000803037824 */ /* 0x000fe200078e0200 */
[----:B------:R-:W-:-:S07]  /*6490*/  SHF.L.U32 R0, R4, 0x1f, RZ ;  /* 0x0000001f04007819 */ /* 0x000fce00000006ff */
.L_x_125:
[----:B-1----:R1:W2:Y:S02]  /*64a0*/  SYNCS.PHASECHK.TRANS64.TRYWAIT P0, [R3+URZ], R0 ;  /* 0x00000000030075a7 */ /* 0x0022a4000800017f */
[----:B--2---:R-:W-:Y:S05]  /*64b0*/  @!P0 NANOSLEEP.SYNCS 0x989680 ;  /* 0x009896800000895d */ /* 0x004fea0003900000 */
[----:B------:R-:W2:Y:S02]  /*64c0*/  @!P0 SYNCS.PHASECHK.TRANS64 P0, [R3+URZ], R0 ;  /* 0x00000000030085a7 */ /* 0x000ea4000800007f */
[----:B--2---:R-:W-:Y:S05]  /*64d0*/  @!P0 BRA `(.L_x_125) ;  /* 0xfffffffc00f08947 */ /* 0x004fea000383ffff */
.L_x_121:
[----:B------:R-:W-:Y:S05]  /*64e0*/  BSYNC B0 ;  /* 0x0000000000007941 */ /* 0x000fea0003800000 */
.L_x_120:
[----:B------:R-:W-:Y:S05]  /*64f0*/  EXIT ;  /* 0x000000000000794d */ /* 0x000fea0003800000 */
.L_x_15:
[----:B0-----:R-:W-:-:S04]  /*6500*/  IMAD.U32 R15, RZ, RZ, UR11 ;  /* 0x0000000bff0f7e24 */ /* 0x001fc8000f8e00ff */
[----:B------:R0:W1:Y:S03]  /*6510*/  SYNCS.PHASECHK.TRANS64.TRYWAIT P0, [R15+URZ+-0x8], R14 ;  /* 0xfffff80e0f0075a7 */ /* 0x000066000800017f */
[----:B-1----:R-:W-:Y:S05]  /*6520*/  @!P0 NANOSLEEP.SYNCS 0x989680 ;  /* 0x009896800000895d */ /* 0x002fea0003900000 */
[----:B------:R-:W1:Y:S02]  /*6530*/  @!P0 SYNCS.PHASECHK.TRANS64 P0, [R15+URZ+-0x8], R14 ;  /* 0xfffff80e0f0085a7 */ /* 0x000e64000800007f */
[----:B-1----:R-:W-:Y:S05]  /*6540*/  @!P0 BRA `(.L_x_15) ;  /* 0xfffffffc00ec8947 */ /* 0x002fea000383ffff */
[----:B------:R-:W-:Y:S05]  /*6550*/  BRA `(.L_x_126) ;  /* 0xffffffac00d47947 */ /* 0x000fea000383ffff */
.L_x_20:
[----:B-1----:R-:W-:-:S04]  /*6560*/  IMAD.U32 R15, RZ, RZ, UR6 ;  /* 0x00000006ff0f7e24 */ /* 0x002fc8000f8e00ff */
[----:B------:R1:W2:Y:S03]  /*6570*/  SYNCS.PHASECHK.TRANS64.TRYWAIT P0, [R15+URZ], R14 ;  /* 0x0000000e0f0075a7 */ /* 0x0002a6000800017f */
[----:B--2---:R-:W-:Y:S05]  /*6580*/  @!P0 NANOSLEEP.SYNCS 0x989680 ;  /* 0x009896800000895d */ /* 0x004fea0003900000 */
[----:B------:R-:W2:Y:S02]  /*6590*/  @!P0 SYNCS.PHASECHK.TRANS64 P0, [R15+URZ], R14 ;  /* 0x0000000e0f0085a7 */ /* 0x000ea4000800007f */
[----:B--2---:R-:W-:Y:S05]  /*65a0*/  @!P0 BRA `(.L_x_20) ;  /* 0xfffffffc00ec8947 */ /* 0x004fea000383ffff */
[----:B------:R-:W-:Y:S05]  /*65b0*/  BRA `(.L_x_19) ;  /* 0xffffffb0007c7947 */ /* 0x000fea000383ffff */
.L_x_26:
[----:B-1----:R-:W-:-:S04]  /*65c0*/  IMAD.U32 R16, RZ, RZ, UR16 ;  /* 0x00000010ff107e24 */ /* 0x002fc8000f8e00ff */
[----:B------:R1:W2:Y:S03]  /*65d0*/  SYNCS.PHASECHK.TRANS64.TRYWAIT P0, [R16+URZ], R15 ;  /* 0x0000000f100075a7 */ /* 0x0002a6000800017f */
[----:B--2---:R-:W-:Y:S05]  /*65e0*/  @!P0 NANOSLEEP.SYNCS 0x989680 ;  /* 0x009896800000895d */ /* 0x004fea0003900000 */
[----:B------:R-:W2:Y:S02]  /*65f0*/  @!P0 SYNCS.PHASECHK.TRANS64 P0, [R16+URZ], R15 ;  /* 0x0000000f100085a7 */ /* 0x000ea4000800007f */
[----:B--2---:R-:W-:Y:S05]  /*6600*/  @!P0 BRA `(.L_x_26) ;  /* 0xfffffffc00ec8947 */ /* 0x004fea000383ffff */
[----:B------:R-:W-:Y:S05]  /*6610*/  BRA `(.L_x_25) ;  /* 0xffffffb800007947 */ /* 0x000fea000383ffff */
.L_x_34:
[----:B0-----:R-:W-:-:S04]  /*6620*/  IMAD.U32 R15, RZ, RZ, UR11 ;  /* 0x0000000bff0f7e24 */ /* 0x001fc8000f8e00ff */
[----:B------:R0:W1:Y:S03]  /*6630*/  SYNCS.PHASECHK.TRANS64.TRYWAIT P0, [R15+URZ+0x8], R14 ;  /* 0x0000080e0f0075a7 */ /* 0x000066000800017f */
[----:B-1----:R-:W-:Y:S05]  /*6640*/  @!P0 NANOSLEEP.SYNCS 0x989680 ;  /* 0x009896800000895d */ /* 0x002fea0003900000 */
[----:B------:R-:W1:Y:S02]  /*6650*/  @!P0 SYNCS.PHASECHK.TRANS64 P0, [R15+URZ+0x8], R14 ;  /* 0x0000080e0f0085a7 */ /* 0x000e64000800007f */
[----:B-1----:R-:W-:Y:S05]  /*6660*/  @!P0 BRA `(.L_x_34) ;  /* 0xfffffffc00ec8947 */ /* 0x002fea000383ffff */
[----:B------:R-:W-:Y:S05]  /*6670*/  BRA `(.L_x_127) ;  /* 0xffffffc000687947 */ /* 0x000fea000383ffff */
.L_x_107:
[----:B------:R-:W-:Y:S01]  /*6680*/  BSSY B1, `(.L_x_128) ;  /* 0x0000006000017945 */ /* 0x000fe20003800000 */
[----:B------:R-:W-:-:S07]  /*6690*/  IMAD.MOV.U32 R10, RZ, RZ, -0x1 ;  /* 0xffffffffff0a7424 */ /* 0x000fce00078e00ff */
[----:B------:R-:W-:Y:S05]  /*66a0*/  WARPSYNC.COLLECTIVE R10, `(.L_x_129) ;  /* 0x000000000a0c7348 */ /* 0x000fea0003c00000 */
[----:B------:R-:W-:Y:S02]  /*66b0*/  ELECT P1, UR62, PT ;  /* 0x00000000003e782f */ /* 0x000fe40003820000 */
[----:B------:R-:W-:Y:S01]  /*66c0*/  MOV R10, UR62 ;  /* 0x0000003e000a7c02 */ /* 0x000fe20008000f00 */
[----:B------:R-:W-:Y:S10]  /*66d0*/  ENDCOLLECTIVE ;  /* 0x000000000000791b */ /* 0x000ff40003800000 */
.L_x_129:
[----:B------:R-:W-:Y:S05]  /*66e0*/  BSYNC B1 ;  /* 0x0000000000017941 */ /* 0x000fea0003800000 */
.L_x_128:
[----:B------:R-:W-:Y:S05]  /*66f0*/  BRA `(.L_x_130) ;  /* 0xfffffff000387947 */ /* 0x000fea000383ffff */
.L_x_110:
[----:B-1----:R1:W2:Y:S02]  /*6700*/  SYNCS.PHASECHK.TRANS64.TRYWAIT P1, [R19+URZ+0x18], R10 ;  /* 0x0000180a130075a7 */ /* 0x0022a4000802017f */
[----:B--2---:R-:W-:Y:S05]  /*6710*/  @!P1 NANOSLEEP.SYNCS 0x989680 ;  /* 0x009896800000995d */ /* 0x004fea0003900000 */
[----:B------:R-:W2:Y:S02]  /*6720*/  @!P1 SYNCS.PHASECHK.TRANS64 P1, [R19+URZ+0x18], R10 ;  /* 0x0000180a130095a7 */ /* 0x000ea4000802007f */
[----:B--2---:R-:W-:Y:S05]  /*6730*/  @!P1 BRA `(.L_x_110) ;  /* 0xfffffffc00f09947 */ /* 0x004fea000383ffff */
[----:B------:R-:W-:Y:S05]  /*6740*/  BRA `(.L_x_131) ;  /* 0xfffffff0006c7947 */ /* 0x000fea000383ffff */
.L_x_119:
[----:B------:R-:W-:Y:S01]  /*6750*/  BSSY B0, `(.L_x_132) ;  /* 0x0000006000007945 */ /* 0x000fe20003800000 */
[----:B------:R-:W-:-:S07]  /*6760*/  IMAD.MOV.U32 R10, RZ, RZ, -0x1 ;  /* 0xffffffffff0a7424 */ /* 0x000fce00078e00ff */
[----:B------:R-:W-:Y:S05]  /*6770*/  WARPSYNC.COLLECTIVE R10, `(.L_x_133) ;  /* 0x000000000a0c7348 */ /* 0x000fea0003c00000 */
[----:B------:R-:W-:Y:S02]  /*6780*/  ELECT P1, UR62, PT ;  /* 0x00000000003e782f */ /* 0x000fe40003820000 */
[----:B------:R-:W-:Y:S01]  /*6790*/  MOV R10, UR62 ;  /* 0x0000003e000a7c02 */ /* 0x000fe20008000f00 */
[----:B------:R-:W-:Y:S10]  /*67a0*/  ENDCOLLECTIVE ;  /* 0x000000000000791b */ /* 0x000ff40003800000 */
.L_x_133:
[----:B------:R-:W-:Y:S05]  /*67b0*/  BSYNC B0 ;  /* 0x0000000000007941 */ /* 0x000fea0003800000 */
.L_x_132:
[----:B------:R-:W-:Y:S01]  /*67c0*/  PLOP3.LUT P0, PT, P1, PT, PT, 0x80, 0x0 ;  /* 0x000000000000781c */ /* 0x000fe20000f0f070 */
[----:B------:R-:W-:-:S12]  /*67d0*/  BRA `(.L_x_134) ;  /* 0xfffffff800b87947 */ /* 0x000fd8000383ffff */
.L_x_123:
[----:B0-----:R0:W1:Y:S02]  /*67e0*/  SYNCS.PHASECHK.TRANS64.TRYWAIT P0, [R7+URZ], R2 ;  /* 0x00000002070075a7 */ /* 0x001064000800017f */
[----:B-1----:R-:W-:Y:S05]  /*67f0*/  @!P0 NANOSLEEP.SYNCS 0x989680 ;  /* 0x009896800000895d */ /* 0x002fea0003900000 */
[----:B------:R-:W1:Y:S02]  /*6800*/  @!P0 SYNCS.PHASECHK.TRANS64 P0, [R7+URZ], R2 ;  /* 0x00000002070085a7 */ /* 0x000e64000800007f */
[----:B-1----:R-:W-:Y:S05]  /*6810*/  @!P0 BRA `(.L_x_123) ;  /* 0xfffffffc00f08947 */ /* 0x002fea000383ffff */
[----:B------:R-:W-:Y:S05]  /*6820*/  BRA `(.L_x_135) ;  /* 0xfffffff800f87947 */ /* 0x000fea000383ffff */
.L_x_124:
[----:B0-----:R0:W1:Y:S02]  /*6830*/  SYNCS.PHASECHK.TRANS64.TRYWAIT P0, [R6+URZ], R5 ;  /* 0x00000005060075a7 */ /* 0x001064000800017f */
[----:B-1----:R-:W-:Y:S05]  /*6840*/  @!P0 NANOSLEEP.SYNCS 0x989680 ;  /* 0x009896800000895d */ /* 0x002fea0003900000 */
[----:B------:R-:W1:Y:S02]  /*6850*/  @!P0 SYNCS.PHASECHK.TRANS64 P0, [R6+URZ], R5 ;  /* 0x00000005060085a7 */ /* 0x000e64000800007f */
[----:B-1----:R-:W-:Y:S05]  /*6860*/  @!P0 BRA `(.L_x_124) ;  /* 0xfffffffc00f08947 */ /* 0x002fea000383ffff */
[----:B------:R-:W-:Y:S05]  /*6870*/  BRA `(.L_x_136) ;  /* 0xfffffffc00007947 */ /* 0x000fea000383ffff */
.L_x_137:
[----:B------:R-:W-:-:S00]  /*6880*/  BRA `(.L_x_137) ;  /* 0xfffffffc00fc7947 */ /* 0x000fc0000383ffff */
[----:B------:R-:W-:-:S00]  /*6890*/  NOP ;  /* 0x0000000000007918 */ /* 0x000fc00000000000 */
        /* <DEDUP_REMOVED lines=14> */
.L_x_138:


//--------------------- .nv.shared._ZN7cutlass13device_kernelINS_4gemm6kernel13GemmUniversalIN4cute5tupleIJiiiiEEENS1_10collective13CollectiveMmaINS1_37MainloopSm90TmaGmmaWarpSpecializedFP8ILi3ENS5_IJNS4_1CILi1EEESB_SB_EEENS1_32KernelTmaWarpSpecializedPingpongEEENS5_IJNSA_ILi64EEESF_NSA_ILi128EEEEEENS_12float_e5m2_tENS5_IJlSB_lEEESI_SJ_NS4_8TiledMMAINS4_8MMA_AtomIJNS4_4SM904GMMA30MMA_64x64x32_F32E5M2E5M2_SS_TNILNSN_7ScaleInE1ELSP_1EEEEEENS4_6LayoutISC_NS5_IJNSA_ILi0EEEST_ST_EEEEENS5_IJNS4_10UnderscoreESW_SW_EEEEENS4_13SM90_TMA_LOADENS4_14ComposedLayoutINS4_7SwizzleILi3ELi4ELi3EEENS4_18smem_ptr_flag_bitsILi8EEENSS_INS5_IJNSA_ILi8EEESG_EEENS5_IJSG_SB_EEEEEEEvNS4_8identityESZ_S19_vS1A_EENS_8epilogue10collective6detail29Sm90TmaWarpSpecializedAdapterINS1D_15DefaultEpilogueISI_SJ_SJ_NS1C_6thread17LinearCombinationISI_Li1EffLNS1H_9ScaleType4KindE0ELNS_15FloatRoundStyleE2ESI_EENS1_15EpilogueDefaultEEEEEvvEEEEvNT_6ParamsE --------------------------
	.section	.nv.shared._ZN7cutlass13device_kernelINS_4gemm6kernel13GemmUniversalIN4cute5tupleIJiiiiEEENS1_10collective13CollectiveMmaINS1_37MainloopSm90TmaGmmaWarpSpecializedFP8ILi3ENS5_IJNS4_1CILi1EEESB_SB_EEENS1_32KernelTmaWarpSpecializedPingpongEEENS5_IJNSA_ILi64EEESF_NSA_ILi128EEEEEENS_12float_e5m2_tENS5_IJlSB_lEEESI_SJ_NS4_8TiledMMAINS4_8MMA_AtomIJNS4_4SM904GMMA30MMA_64x64x32_F32E5M2E5M2_SS_TNILNSN_7ScaleInE1ELSP_1EEEEEENS4_6LayoutISC_NS5_IJNSA_ILi0EEEST_ST_EEEEENS5_IJNS4_10UnderscoreESW_SW_EEEEENS4_13SM90_TMA_LOADENS4_14ComposedLayoutINS4_7SwizzleILi3ELi4ELi3EEENS4_18smem_ptr_flag_bitsILi8EEENSS_INS5_IJNSA_ILi8EEESG_EEENS5_IJSG_SB_EEEEEEEvNS4_8identityESZ_S19_vS1A_EENS_8epilogue10collective6detail29Sm90TmaWarpSpecializedAdapterINS1D_15DefaultEpilogueISI_SJ_SJ_NS1C_6thread17LinearCombinationISI_Li1EffLNS1H_9ScaleType4KindE0ELNS_15FloatRoundStyleE2ESI_EENS1_15EpilogueDefaultEEEEEvvEEEEvNT_6ParamsE,"aw",@nobits
	.sectionflags	@""
	.align	16
	.zero		1024


//--------------------- .nv.shared.reserved.0     --------------------------
	.section	.nv.shared.reserved.0,"aw",@nobits
	.weak		__nv_reservedSMEM_offset_0_alias
	.size		__nv_reservedSMEM_offset_0_alias, 0, 0
	.other		__nv_reservedSMEM_offset_0_alias,@"STO_CUDA_RESERVED_SHARED STV_DEFAULT"
__nv_reservedSMEM_offset_0_alias:
	.zero		0


//--------------------- .nv.global                --------------------------
	.section	.nv.global,"aw",@nobits
.nv.global:
	.type		_ZN40_INTERNAL_d73f9f38_4_k_cu_9310525d_294584cute1_E,@object
	.size		_ZN40_INTERNAL_d73f9f38_4_k_cu_9310525d_294584cute1_E,(_ZN40_INTERNAL_d73f9f38_4_k_cu_9310525d_294584cuda3std3__45__cpo6cbeginE - _ZN40_INTERNAL_d73f9f38_4_k_cu_9310525d_294584cute1_E)
_ZN40_INTERNAL_d73f9f38_4_k_cu_9310525d_294584cute1_E:
	.zero		1
	.type		_ZN40_INTERNAL_d73f9f38_4_k_cu_9310525d_294584cuda3std3__45__cpo6cbeginE,@object
	.size		_ZN40_INTERNAL_d73f9f38_4_k_cu_9310525d_294584cuda3std3__45__cpo6cbeginE,(_ZN40_INTERNAL_d73f9f38_4_k_cu_9310525d_294584cuda3std3__48in_placeE - _ZN40_INTERNAL_d73f9f38_4_k_cu_9310525d_294584cuda3std3__45__cpo6cbeginE)
_ZN40_INTERNAL_d73f9f38_4_k_cu_9310525d_294584cuda3std3__45__cpo6cbeginE:
	.zero		1
	.type		_ZN40_INTERNAL_d73f9f38_4_k_cu_9310525d_294584cuda3std3__48in_placeE,@object
	.size		_ZN40_INTERNAL_d73f9f38_4_k_cu_9310525d_294584cuda3std3__48in_placeE,(_ZN40_INTERNAL_d73f9f38_4_k_cu_9310525d_294584cuda3std6ranges3__45__cpo9iter_moveE - _ZN40_INTERNAL_d73f9f38_4_k_cu_9310525d_294584cuda3std3__48in_placeE)
_ZN40_INTERNAL_d73f9f38_4_k_cu_9310525d_294584cuda3std3__48in_placeE:
	.zero		1
	.type		_ZN40_INTERNAL_d73f9f38_4_k_cu_9310525d_294584cuda3std6ranges3__45__cpo9iter_moveE,@object
	.size		_ZN40_INTERNAL_d73f9f38_4_k_cu_9310525d_294584cuda3std6ranges3__45__cpo9iter_moveE,(_ZN40_INTERNAL_d73f9f38_4_k_cu_9310525d_294584cuda3std3__45__cpo5beginE - _ZN40_INTERNAL_d73f9f38_4_k_cu_9310525d_294584cuda3std6ranges3__45__cpo9iter_moveE)
_ZN40_INTERNAL_d73f9f38_4_k_cu_9310525d_294584cuda3std6ranges3__45__cpo9iter_moveE:
	.zero		1
	.type		_ZN40_INTERNAL_d73f9f38_4_k_cu_9310525d_294584cuda3std3__45__cpo5beginE,@object
	.size		_ZN40_INTERNAL_d73f9f38_4_k_cu_9310525d_294584cuda3std3__45__cpo5beginE,(_ZN40_INTERNAL_d73f9f38_4_k_cu_9310525d_294584cuda3std3__442_GLOBAL__N__d73f9f38_4_k_cu_9310525d_294586ignoreE - _ZN40_INTERNAL_d73f9f38_4_k_cu_9310525d_294584cuda3std3__45__cpo5beginE)
_ZN40_INTERNAL_d73f9f38_4_k_cu_9310525d_294584cuda3std3__45__cpo5beginE:
	.zero		1
	.type		_ZN40_INTERNAL_d73f9f38_4_k_cu_9310525d_294584cuda3std3__442_GLOBAL__N__d73f9f38_4_k_cu_9310525d_294586ignoreE,@object
	.size		_ZN40_INTERNAL_d73f9f38_4_k_cu_9310525d_294584cuda3std3__442_GLOBAL__N__d73f9f38_4_k_cu_9310525d_294586ignoreE,(_ZN40_INTERNAL_d73f9f38_4_k_cu_9310525d_294584cute7productE - _ZN40_INTERNAL_d73f9f38_4_k_cu_9310525d_294584cuda3std3__442_GLOBAL__N__d73f9f38_4_k_cu_9310525d_294586ignoreE)
_ZN40_INTERNAL_d73f9f38_4_k_cu_9310525d_294584cuda3std3__442_GLOBAL__N__d73f9f38_4_k_cu_9310525d_294586ignoreE:
	.zero		1
	.type		_ZN40_INTERNAL_d73f9f38_4_k_cu_9310525d_294584cute7productE,@object
	.size		_ZN40_INTERNAL_d73f9f38_4_k_cu_9310525d_294584cute7productE,(_ZN40_INTERNAL_d73f9f38_4_k_cu_9310525d_294584cuda3std3__45__cpo3endE - _ZN40_INTERNAL_d73f9f38_4_k_cu_9310525d_294584cute7productE)
_ZN40_INTERNAL_d73f9f38_4_k_cu_9310525d_294584cute7productE:
	.zero		1
	.type		_ZN40_INTERNAL_d73f9f38_4_k_cu_9310525d_294584cuda3std3__45__cpo3endE,@object
	.size		_ZN40_INTERNAL_d73f9f38_4_k_cu_9310525d_294584cuda3std3__45__cpo3endE,(_ZN40_INTERNAL_d73f9f38_4_k_cu_9310525d_294584cuda3std3__419piecewise_constructE - _ZN40_INTERNAL_d73f9f38_4_k_cu_9310525d_294584cuda3std3__45__cpo3endE)
_ZN40_INTERNAL_d73f9f38_4_k_cu_9310525d_294584cuda3std3__45__cpo3endE:
	.zero		1
	.type		_ZN40_INTERNAL_d73f9f38_4_k_cu_9310525d_294584cuda3std3__419piecewise_constructE,@object
	.size		_ZN40_INTERNAL_d73f9f38_4_k_cu_9310525d_294584cuda3std3__419piecewise_constructE,(_ZN40_INTERNAL_d73f9f38_4_k_cu_9310525d_294584cuda3std3__45__cpo4cendE - _ZN40_INTERNAL_d73f9f38_4_k_cu_9310525d_294584cuda3std3__419piecewise_constructE)
_ZN40_INTERNAL_d73f9f38_4_k_cu_9310525d_294584cuda3std3__419piecewise_constructE:
	.zero		1
	.type		_ZN40_INTERNAL_d73f9f38_4_k_cu_9310525d_294584cuda3std3__45__cpo4cendE,@object
	.size		_ZN40_INTERNAL_d73f9f38_4_k_cu_9310525d_294584cuda3std3__45__cpo4cendE,(_ZN40_INTERNAL_d73f9f38_4_k_cu_9310525d_294584cuda3std6ranges3__45__cpo4swapE - _ZN40_INTERNAL_d73f9f38_4_k_cu_9310525d_294584cuda3std3__45__cpo4cendE)
_ZN40_INTERNAL_d73f9f38_4_k_cu_9310525d_294584cuda3std3__45__cpo4cendE:
	.zero		1
	.type		_ZN40_INTERNAL_d73f9f38_4_k_cu_9310525d_294584cuda3std6ranges3__45__cpo4swapE,@object
	.size		_ZN40_INTERNAL_d73f9f38_4_k_cu_9310525d_294584cuda3std6ranges3__45__cpo4swapE,(.L_7 - _ZN40_INTERNAL_d73f9f38_4_k_cu_9310525d_294584cuda3std6ranges3__45__cpo4swapE)
_ZN40_INTERNAL_d73f9f38_4_k_cu_9310525d_294584cuda3std6ranges3__45__cpo4swapE:
	.zero		1
.L_7:


//--------------------- .nv.constant0._ZN7cutlass13device_kernelINS_4gemm6kernel13GemmUniversalIN4cute5tupleIJiiiiEEENS1_10collective13CollectiveMmaINS1_37MainloopSm90TmaGmmaWarpSpecializedFP8ILi3ENS5_IJNS4_1CILi1EEESB_SB_EEENS1_32KernelTmaWarpSpecializedPingpongEEENS5_IJNSA_ILi64EEESF_NSA_ILi128EEEEEENS_12float_e5m2_tENS5_IJlSB_lEEESI_SJ_NS4_8TiledMMAINS4_8MMA_AtomIJNS4_4SM904GMMA30MMA_64x64x32_F32E5M2E5M2_SS_TNILNSN_7ScaleInE1ELSP_1EEEEEENS4_6LayoutISC_NS5_IJNSA_ILi0EEEST_ST_EEEEENS5_IJNS4_10UnderscoreESW_SW_EEEEENS4_13SM90_TMA_LOADENS4_14ComposedLayoutINS4_7SwizzleILi3ELi4ELi3EEENS4_18smem_ptr_flag_bitsILi8EEENSS_INS5_IJNSA_ILi8EEESG_EEENS5_IJSG_SB_EEEEEEEvNS4_8identityESZ_S19_vS1A_EENS_8epilogue10collective6detail29Sm90TmaWarpSpecializedAdapterINS1D_15DefaultEpilogueISI_SJ_SJ_NS1C_6thread17LinearCombinationISI_Li1EffLNS1H_9ScaleType4KindE0ELNS_15FloatRoundStyleE2ESI_EENS1_15EpilogueDefaultEEEEEvvEEEEvNT_6ParamsE --------------------------
	.section	.nv.constant0._ZN7cutlass13device_kernelINS_4gemm6kernel13GemmUniversalIN4cute5tupleIJiiiiEEENS1_10collective13CollectiveMmaINS1_37MainloopSm90TmaGmmaWarpSpecializedFP8ILi3ENS5_IJNS4_1CILi1EEESB_SB_EEENS1_32KernelTmaWarpSpecializedPingpongEEENS5_IJNSA_ILi64EEESF_NSA_ILi128EEEEEENS_12float_e5m2_tENS5_IJlSB_lEEESI_SJ_NS4_8TiledMMAINS4_8MMA_AtomIJNS4_4SM904GMMA30MMA_64x64x32_F32E5M2E5M2_SS_TNILNSN_7ScaleInE1ELSP_1EEEEEENS4_6LayoutISC_NS5_IJNSA_ILi0EEEST_ST_EEEEENS5_IJNS4_10UnderscoreESW_SW_EEEEENS4_13SM90_TMA_LOADENS4_14ComposedLayoutINS4_7SwizzleILi3ELi4ELi3EEENS4_18smem_ptr_flag_bitsILi8EEENSS_INS5_IJNSA_ILi8EEESG_EEENS5_IJSG_SB_EEEEEEEvNS4_8identityESZ_S19_vS1A_EENS_8epilogue10collective6detail29Sm90TmaWarpSpecializedAdapterINS1D_15DefaultEpilogueISI_SJ_SJ_NS1C_6thread17LinearCombinationISI_Li1EffLNS1H_9ScaleType4KindE0ELNS_15FloatRoundStyleE2ESI_EENS1_15EpilogueDefaultEEEEEvvEEEEvNT_6ParamsE,"a",@progbits
	.sectionflags	@""
	.align	4
.nv.constant0._ZN7cutlass13device_kernelINS_4gemm6kernel13GemmUniversalIN4cute5tupleIJiiiiEEENS1_10collective13CollectiveMmaINS1_37MainloopSm90TmaGmmaWarpSpecializedFP8ILi3ENS5_IJNS4_1CILi1EEESB_SB_EEENS1_32KernelTmaWarpSpecializedPingpongEEENS5_IJNSA_ILi64EEESF_NSA_ILi128EEEEEENS_12float_e5m2_tENS5_IJlSB_lEEESI_SJ_NS4_8TiledMMAINS4_8MMA_AtomIJNS4_4SM904GMMA30MMA_64x64x32_F32E5M2E5M2_SS_TNILNSN_7ScaleInE1ELSP_1EEEEEENS4_6LayoutISC_NS5_IJNSA_ILi0EEEST_ST_EEEEENS5_IJNS4_10UnderscoreESW_SW_EEEEENS4_13SM90_TMA_LOADENS4_14ComposedLayoutINS4_7SwizzleILi3ELi4ELi3EEENS4_18smem_ptr_flag_bitsILi8EEENSS_INS5_IJNSA_ILi8EEESG_EEENS5_IJSG_SB_EEEEEEEvNS4_8identityESZ_S19_vS1A_EENS_8epilogue10collective6detail29Sm90TmaWarpSpecializedAdapterINS1D_15DefaultEpilogueISI_SJ_SJ_NS1C_6thread17LinearCombinationISI_Li1EffLNS1H_9ScaleType4KindE0ELNS_15FloatRoundStyleE2ESI_EENS1_15EpilogueDefaultEEEEEvvEEEEvNT_6ParamsE:
	.zero		1664


//--------------------- SYMBOLS --------------------------

	.type		.nv.reservedSmem.offset0,@object
	.size		.nv.reservedSmem.offset0,0x4
